//
// Generated by NVIDIA NVVM Compiler
//
// Compiler Build ID: CL-36424714
// Cuda compilation tools, release 13.0, V13.0.88
// Based on NVVM 20.0.0
//

.version 9.0
.target sm_100
.address_size 64

	// .globl	_Z8MFkernelP5BlockS0_PPdS2_S2_S2_PiS3_PP11RatingEntryiiS3_idd
.extern .func  (.param .b32 func_retval0) vprintf
(
	.param .b64 vprintf_param_0,
	.param .b64 vprintf_param_1
)
;
.global .align 1 .b8 $str[20] = {84, 101, 115, 116, 32, 37, 100, 32, 32, 37, 100, 32, 32, 37, 100, 32, 37, 100, 10};
.global .align 1 .b8 $str$1[16] = {72, 101, 108, 108, 111, 32, 102, 114, 111, 109, 32, 71, 80, 85, 10};

.visible .entry _Z8MFkernelP5BlockS0_PPdS2_S2_S2_PiS3_PP11RatingEntryiiS3_idd(
	.param .u64 .ptr .align 1 _Z8MFkernelP5BlockS0_PPdS2_S2_S2_PiS3_PP11RatingEntryiiS3_idd_param_0,
	.param .u64 .ptr .align 1 _Z8MFkernelP5BlockS0_PPdS2_S2_S2_PiS3_PP11RatingEntryiiS3_idd_param_1,
	.param .u64 .ptr .align 1 _Z8MFkernelP5BlockS0_PPdS2_S2_S2_PiS3_PP11RatingEntryiiS3_idd_param_2,
	.param .u64 .ptr .align 1 _Z8MFkernelP5BlockS0_PPdS2_S2_S2_PiS3_PP11RatingEntryiiS3_idd_param_3,
	.param .u64 .ptr .align 1 _Z8MFkernelP5BlockS0_PPdS2_S2_S2_PiS3_PP11RatingEntryiiS3_idd_param_4,
	.param .u64 .ptr .align 1 _Z8MFkernelP5BlockS0_PPdS2_S2_S2_PiS3_PP11RatingEntryiiS3_idd_param_5,
	.param .u64 .ptr .align 1 _Z8MFkernelP5BlockS0_PPdS2_S2_S2_PiS3_PP11RatingEntryiiS3_idd_param_6,
	.param .u64 .ptr .align 1 _Z8MFkernelP5BlockS0_PPdS2_S2_S2_PiS3_PP11RatingEntryiiS3_idd_param_7,
	.param .u64 .ptr .align 1 _Z8MFkernelP5BlockS0_PPdS2_S2_S2_PiS3_PP11RatingEntryiiS3_idd_param_8,
	.param .u32 _Z8MFkernelP5BlockS0_PPdS2_S2_S2_PiS3_PP11RatingEntryiiS3_idd_param_9,
	.param .u32 _Z8MFkernelP5BlockS0_PPdS2_S2_S2_PiS3_PP11RatingEntryiiS3_idd_param_10,
	.param .u64 .ptr .align 1 _Z8MFkernelP5BlockS0_PPdS2_S2_S2_PiS3_PP11RatingEntryiiS3_idd_param_11,
	.param .u32 _Z8MFkernelP5BlockS0_PPdS2_S2_S2_PiS3_PP11RatingEntryiiS3_idd_param_12,
	.param .f64 _Z8MFkernelP5BlockS0_PPdS2_S2_S2_PiS3_PP11RatingEntryiiS3_idd_param_13,
	.param .f64 _Z8MFkernelP5BlockS0_PPdS2_S2_S2_PiS3_PP11RatingEntryiiS3_idd_param_14
)
{
	.local .align 16 .b8 	__local_depot0[16];
	.reg .b64 	%SP;
	.reg .b64 	%SPL;
	.reg .pred 	%p<6>;
	.reg .b32 	%r<58>;
	.reg .b64 	%rd<144>;
	.reg .b64 	%fd<80>;

	mov.u64 	%SPL, __local_depot0;
	cvta.local.u64 	%SP, %SPL;
	ld.param.u64 	%rd12, [_Z8MFkernelP5BlockS0_PPdS2_S2_S2_PiS3_PP11RatingEntryiiS3_idd_param_0];
	ld.param.u64 	%rd13, [_Z8MFkernelP5BlockS0_PPdS2_S2_S2_PiS3_PP11RatingEntryiiS3_idd_param_1];
	ld.param.u64 	%rd14, [_Z8MFkernelP5BlockS0_PPdS2_S2_S2_PiS3_PP11RatingEntryiiS3_idd_param_2];
	ld.param.u64 	%rd15, [_Z8MFkernelP5BlockS0_PPdS2_S2_S2_PiS3_PP11RatingEntryiiS3_idd_param_3];
	ld.param.u64 	%rd16, [_Z8MFkernelP5BlockS0_PPdS2_S2_S2_PiS3_PP11RatingEntryiiS3_idd_param_4];
	ld.param.u64 	%rd17, [_Z8MFkernelP5BlockS0_PPdS2_S2_S2_PiS3_PP11RatingEntryiiS3_idd_param_5];
	ld.param.u64 	%rd18, [_Z8MFkernelP5BlockS0_PPdS2_S2_S2_PiS3_PP11RatingEntryiiS3_idd_param_6];
	ld.param.u64 	%rd19, [_Z8MFkernelP5BlockS0_PPdS2_S2_S2_PiS3_PP11RatingEntryiiS3_idd_param_7];
	ld.param.u64 	%rd20, [_Z8MFkernelP5BlockS0_PPdS2_S2_S2_PiS3_PP11RatingEntryiiS3_idd_param_8];
	ld.param.u32 	%r21, [_Z8MFkernelP5BlockS0_PPdS2_S2_S2_PiS3_PP11RatingEntryiiS3_idd_param_12];
	ld.param.f64 	%fd5, [_Z8MFkernelP5BlockS0_PPdS2_S2_S2_PiS3_PP11RatingEntryiiS3_idd_param_13];
	ld.param.f64 	%fd6, [_Z8MFkernelP5BlockS0_PPdS2_S2_S2_PiS3_PP11RatingEntryiiS3_idd_param_14];
	cvta.to.global.u64 	%rd21, %rd16;
	cvta.to.global.u64 	%rd22, %rd17;
	cvta.to.global.u64 	%rd1, %rd19;
	cvta.to.global.u64 	%rd2, %rd20;
	cvta.to.global.u64 	%rd3, %rd18;
	cvta.to.global.u64 	%rd23, %rd13;
	cvta.to.global.u64 	%rd24, %rd15;
	cvta.to.global.u64 	%rd25, %rd12;
	cvta.to.global.u64 	%rd26, %rd14;
	add.u64 	%rd27, %SP, 0;
	add.u64 	%rd28, %SPL, 0;
	mov.u32 	%r1, %tid.x;
	mov.u32 	%r22, %ctaid.x;
	mov.u32 	%r23, %ntid.x;
	mad.lo.s32 	%r24, %r22, %r23, %r1;
	add.s32 	%r25, %r22, %r1;
	st.local.v4.u32 	[%rd28], {%r1, %r22, %r24, %r25};
	mov.u64 	%rd29, $str;
	cvta.global.u64 	%rd30, %rd29;
	{ // callseq 0, 0
	.param .b64 param0;
	st.param.b64 	[param0], %rd30;
	.param .b64 param1;
	st.param.b64 	[param1], %rd27;
	.param .b32 retval0;
	call.uni (retval0), 
	vprintf, 
	(
	param0, 
	param1
	);
	ld.param.b32 	%r26, [retval0];
	} // callseq 0
	mul.wide.u32 	%rd31, %r22, 8;
	add.s64 	%rd4, %rd26, %rd31;
	ld.global.u64 	%rd32, [%rd4];
	mul.wide.u32 	%rd33, %r22, 32;
	add.s64 	%rd34, %rd25, %rd33;
	st.global.u64 	[%rd34+24], %rd32;
	sub.s64 	%rd35, %rd24, %rd31;
	ld.global.u64 	%rd36, [%rd35+24];
	sub.s64 	%rd37, %rd23, %rd33;
	st.global.u64 	[%rd37+120], %rd36;
	sub.s32 	%r28, %r21, %r22;
	add.s32 	%r29, %r28, 3;
	shr.s32 	%r30, %r29, 31;
	shr.u32 	%r31, %r30, 30;
	add.s32 	%r32, %r29, %r31;
	and.b32  	%r33, %r32, -4;
	sub.s32 	%r34, %r29, %r33;
	shl.b32 	%r35, %r22, 4;
	add.s32 	%r36, %r1, %r34;
	shl.b32 	%r37, %r36, 2;
	add.s32 	%r2, %r37, %r35;
	mul.wide.s32 	%rd38, %r34, 8;
	add.s64 	%rd5, %rd24, %rd38;
	mul.wide.u32 	%rd39, %r25, 8;
	add.s64 	%rd6, %rd21, %rd39;
	add.s64 	%rd7, %rd22, %rd39;
	mov.b32 	%r52, 0;
$L__BB0_1:
	add.s32 	%r38, %r52, %r1;
	mul.wide.u32 	%rd40, %r38, 4;
	add.s64 	%rd41, %rd3, %rd40;
	ld.global.u32 	%r39, [%rd41];
	add.s32 	%r40, %r2, %r39;
	mul.wide.s32 	%rd42, %r40, 8;
	add.s64 	%rd8, %rd2, %rd42;
	mul.wide.s32 	%rd43, %r40, 4;
	add.s64 	%rd44, %rd1, %rd43;
	ld.global.u32 	%r4, [%rd44];
	setp.lt.s32 	%p1, %r4, 1;
	@%p1 bra 	$L__BB0_8;
	ld.global.u64 	%rd9, [%rd8];
	mov.b32 	%r53, 0;
$L__BB0_3:
	ld.param.u32 	%r51, [_Z8MFkernelP5BlockS0_PPdS2_S2_S2_PiS3_PP11RatingEntryiiS3_idd_param_10];
	ld.param.u32 	%r50, [_Z8MFkernelP5BlockS0_PPdS2_S2_S2_PiS3_PP11RatingEntryiiS3_idd_param_9];
	mul.wide.u32 	%rd46, %r53, 16;
	add.s64 	%rd47, %rd9, %rd46;
	ld.v2.u32 	{%r43, %r44}, [%rd47];
	rem.s32 	%r45, %r43, %r50;
	rem.s32 	%r46, %r44, %r51;
	ld.f64 	%fd1, [%rd47+8];
	mul.lo.s32 	%r6, %r45, 100;
	mul.lo.s32 	%r7, %r46, 100;
	mov.b32 	%r56, 0;
	mov.f64 	%fd79, 0d0000000000000000;
	mov.b64 	%rd143, 0;
	mov.u32 	%r54, %r6;
	mov.u32 	%r55, %r7;
$L__BB0_4:
	mul.wide.s32 	%rd48, %r55, 8;
	add.s64 	%rd49, %rd48, 16;
	mul.wide.s32 	%rd50, %r54, 8;
	add.s64 	%rd51, %rd50, 16;
	ld.global.u64 	%rd52, [%rd4];
	add.s64 	%rd53, %rd52, %rd51;
	ld.f64 	%fd8, [%rd53+-16];
	ld.global.u64 	%rd54, [%rd5];
	add.s64 	%rd55, %rd54, %rd49;
	ld.f64 	%fd9, [%rd55+-16];
	fma.rn.f64 	%fd10, %fd8, %fd9, %fd79;
	ld.global.u64 	%rd56, [%rd6];
	add.s64 	%rd57, %rd56, %rd143;
	st.f64 	[%rd57], %fd8;
	ld.global.u64 	%rd58, [%rd5];
	add.s64 	%rd59, %rd58, %rd49;
	ld.f64 	%fd11, [%rd59+-16];
	ld.global.u64 	%rd60, [%rd7];
	add.s64 	%rd61, %rd60, %rd143;
	st.f64 	[%rd61], %fd11;
	ld.global.u64 	%rd62, [%rd4];
	add.s64 	%rd63, %rd62, %rd51;
	ld.f64 	%fd12, [%rd63+-8];
	ld.global.u64 	%rd64, [%rd5];
	add.s64 	%rd65, %rd64, %rd49;
	ld.f64 	%fd13, [%rd65+-8];
	fma.rn.f64 	%fd14, %fd12, %fd13, %fd10;
	ld.global.u64 	%rd66, [%rd6];
	add.s64 	%rd67, %rd66, %rd143;
	st.f64 	[%rd67+8], %fd12;
	ld.global.u64 	%rd68, [%rd5];
	add.s64 	%rd69, %rd68, %rd49;
	ld.f64 	%fd15, [%rd69+-8];
	ld.global.u64 	%rd70, [%rd7];
	add.s64 	%rd71, %rd70, %rd143;
	st.f64 	[%rd71+8], %fd15;
	ld.global.u64 	%rd72, [%rd4];
	add.s64 	%rd73, %rd72, %rd51;
	ld.f64 	%fd16, [%rd73];
	ld.global.u64 	%rd74, [%rd5];
	add.s64 	%rd75, %rd74, %rd49;
	ld.f64 	%fd17, [%rd75];
	fma.rn.f64 	%fd18, %fd16, %fd17, %fd14;
	ld.global.u64 	%rd76, [%rd6];
	add.s64 	%rd77, %rd76, %rd143;
	st.f64 	[%rd77+16], %fd16;
	ld.global.u64 	%rd78, [%rd5];
	add.s64 	%rd79, %rd78, %rd49;
	ld.f64 	%fd19, [%rd79];
	ld.global.u64 	%rd80, [%rd7];
	add.s64 	%rd81, %rd80, %rd143;
	st.f64 	[%rd81+16], %fd19;
	ld.global.u64 	%rd82, [%rd4];
	add.s64 	%rd83, %rd82, %rd51;
	ld.f64 	%fd20, [%rd83+8];
	ld.global.u64 	%rd84, [%rd5];
	add.s64 	%rd85, %rd84, %rd49;
	ld.f64 	%fd21, [%rd85+8];
	fma.rn.f64 	%fd79, %fd20, %fd21, %fd18;
	ld.global.u64 	%rd86, [%rd6];
	add.s64 	%rd87, %rd86, %rd143;
	st.f64 	[%rd87+24], %fd20;
	ld.global.u64 	%rd88, [%rd5];
	add.s64 	%rd89, %rd88, %rd49;
	ld.f64 	%fd22, [%rd89+8];
	ld.global.u64 	%rd90, [%rd7];
	add.s64 	%rd91, %rd90, %rd143;
	st.f64 	[%rd91+24], %fd22;
	add.s32 	%r56, %r56, 4;
	add.s64 	%rd143, %rd143, 32;
	add.s32 	%r55, %r55, 4;
	add.s32 	%r54, %r54, 4;
	setp.ne.s32 	%p2, %r56, 100;
	@%p2 bra 	$L__BB0_4;
	sub.f64 	%fd4, %fd1, %fd79;
	mov.b32 	%r57, 0;
$L__BB0_6:
	ld.global.u64 	%rd92, [%rd7];
	mul.wide.u32 	%rd93, %r57, 8;
	add.s64 	%rd94, %rd92, %rd93;
	ld.f64 	%fd23, [%rd94];
	mul.f64 	%fd24, %fd4, %fd23;
	ld.global.u64 	%rd95, [%rd6];
	add.s64 	%rd96, %rd95, %rd93;
	ld.f64 	%fd25, [%rd96];
	mul.f64 	%fd26, %fd6, %fd25;
	sub.f64 	%fd27, %fd24, %fd26;
	ld.global.u64 	%rd97, [%rd4];
	add.s32 	%r48, %r57, %r6;
	mul.wide.s32 	%rd98, %r48, 8;
	add.s64 	%rd99, %rd97, %rd98;
	ld.f64 	%fd28, [%rd99];
	fma.rn.f64 	%fd29, %fd5, %fd27, %fd28;
	st.f64 	[%rd99], %fd29;
	ld.global.u64 	%rd100, [%rd6];
	add.s64 	%rd101, %rd100, %rd93;
	ld.f64 	%fd30, [%rd101];
	mul.f64 	%fd31, %fd4, %fd30;
	ld.global.u64 	%rd102, [%rd7];
	add.s64 	%rd103, %rd102, %rd93;
	ld.f64 	%fd32, [%rd103];
	mul.f64 	%fd33, %fd6, %fd32;
	sub.f64 	%fd34, %fd31, %fd33;
	ld.global.u64 	%rd104, [%rd5];
	add.s32 	%r49, %r57, %r7;
	mul.wide.s32 	%rd105, %r49, 8;
	add.s64 	%rd106, %rd104, %rd105;
	ld.f64 	%fd35, [%rd106];
	fma.rn.f64 	%fd36, %fd5, %fd34, %fd35;
	st.f64 	[%rd106], %fd36;
	ld.global.u64 	%rd107, [%rd7];
	add.s64 	%rd108, %rd107, %rd93;
	ld.f64 	%fd37, [%rd108+8];
	mul.f64 	%fd38, %fd4, %fd37;
	ld.global.u64 	%rd109, [%rd6];
	add.s64 	%rd110, %rd109, %rd93;
	ld.f64 	%fd39, [%rd110+8];
	mul.f64 	%fd40, %fd6, %fd39;
	sub.f64 	%fd41, %fd38, %fd40;
	ld.global.u64 	%rd111, [%rd4];
	add.s64 	%rd112, %rd111, %rd98;
	ld.f64 	%fd42, [%rd112+8];
	fma.rn.f64 	%fd43, %fd5, %fd41, %fd42;
	st.f64 	[%rd112+8], %fd43;
	ld.global.u64 	%rd113, [%rd6];
	add.s64 	%rd114, %rd113, %rd93;
	ld.f64 	%fd44, [%rd114+8];
	mul.f64 	%fd45, %fd4, %fd44;
	ld.global.u64 	%rd115, [%rd7];
	add.s64 	%rd116, %rd115, %rd93;
	ld.f64 	%fd46, [%rd116+8];
	mul.f64 	%fd47, %fd6, %fd46;
	sub.f64 	%fd48, %fd45, %fd47;
	ld.global.u64 	%rd117, [%rd5];
	add.s64 	%rd118, %rd117, %rd105;
	ld.f64 	%fd49, [%rd118+8];
	fma.rn.f64 	%fd50, %fd5, %fd48, %fd49;
	st.f64 	[%rd118+8], %fd50;
	ld.global.u64 	%rd119, [%rd7];
	add.s64 	%rd120, %rd119, %rd93;
	ld.f64 	%fd51, [%rd120+16];
	mul.f64 	%fd52, %fd4, %fd51;
	ld.global.u64 	%rd121, [%rd6];
	add.s64 	%rd122, %rd121, %rd93;
	ld.f64 	%fd53, [%rd122+16];
	mul.f64 	%fd54, %fd6, %fd53;
	sub.f64 	%fd55, %fd52, %fd54;
	ld.global.u64 	%rd123, [%rd4];
	add.s64 	%rd124, %rd123, %rd98;
	ld.f64 	%fd56, [%rd124+16];
	fma.rn.f64 	%fd57, %fd5, %fd55, %fd56;
	st.f64 	[%rd124+16], %fd57;
	ld.global.u64 	%rd125, [%rd6];
	add.s64 	%rd126, %rd125, %rd93;
	ld.f64 	%fd58, [%rd126+16];
	mul.f64 	%fd59, %fd4, %fd58;
	ld.global.u64 	%rd127, [%rd7];
	add.s64 	%rd128, %rd127, %rd93;
	ld.f64 	%fd60, [%rd128+16];
	mul.f64 	%fd61, %fd6, %fd60;
	sub.f64 	%fd62, %fd59, %fd61;
	ld.global.u64 	%rd129, [%rd5];
	add.s64 	%rd130, %rd129, %rd105;
	ld.f64 	%fd63, [%rd130+16];
	fma.rn.f64 	%fd64, %fd5, %fd62, %fd63;
	st.f64 	[%rd130+16], %fd64;
	ld.global.u64 	%rd131, [%rd7];
	add.s64 	%rd132, %rd131, %rd93;
	ld.f64 	%fd65, [%rd132+24];
	mul.f64 	%fd66, %fd4, %fd65;
	ld.global.u64 	%rd133, [%rd6];
	add.s64 	%rd134, %rd133, %rd93;
	ld.f64 	%fd67, [%rd134+24];
	mul.f64 	%fd68, %fd6, %fd67;
	sub.f64 	%fd69, %fd66, %fd68;
	ld.global.u64 	%rd135, [%rd4];
	add.s64 	%rd136, %rd135, %rd98;
	ld.f64 	%fd70, [%rd136+24];
	fma.rn.f64 	%fd71, %fd5, %fd69, %fd70;
	st.f64 	[%rd136+24], %fd71;
	ld.global.u64 	%rd137, [%rd6];
	add.s64 	%rd138, %rd137, %rd93;
	ld.f64 	%fd72, [%rd138+24];
	mul.f64 	%fd73, %fd4, %fd72;
	ld.global.u64 	%rd139, [%rd7];
	add.s64 	%rd140, %rd139, %rd93;
	ld.f64 	%fd74, [%rd140+24];
	mul.f64 	%fd75, %fd6, %fd74;
	sub.f64 	%fd76, %fd73, %fd75;
	ld.global.u64 	%rd141, [%rd5];
	add.s64 	%rd142, %rd141, %rd105;
	ld.f64 	%fd77, [%rd142+24];
	fma.rn.f64 	%fd78, %fd5, %fd76, %fd77;
	st.f64 	[%rd142+24], %fd78;
	add.s32 	%r57, %r57, 4;
	setp.ne.s32 	%p3, %r57, 100;
	@%p3 bra 	$L__BB0_6;
	add.s32 	%r53, %r53, 1;
	setp.ne.s32 	%p4, %r53, %r4;
	@%p4 bra 	$L__BB0_3;
$L__BB0_8:
	bar.sync 	0;
	add.s32 	%r52, %r52, 1;
	setp.ne.s32 	%p5, %r52, 500;
	@%p5 bra 	$L__BB0_1;
	ret;

}
	// .globl	_Z12helloFromGPUv
.visible .entry _Z12helloFromGPUv()
{
	.reg .b32 	%r<3>;
	.reg .b64 	%rd<3>;

	mov.u64 	%rd1, $str$1;
	cvta.global.u64 	%rd2, %rd1;
	{ // callseq 1, 0
	.param .b64 param0;
	st.param.b64 	[param0], %rd2;
	.param .b64 param1;
	st.param.b64 	[param1], 0;
	.param .b32 retval0;
	call.uni (retval0), 
	vprintf, 
	(
	param0, 
	param1
	);
	ld.param.b32 	%r1, [retval0];
	} // callseq 1
	ret;

}


// ===== COMPILED SASS (sm_100) =====

	.target	sm_100

	.elftype	@"ET_EXEC"


//--------------------- .note.nv.tkinfo           --------------------------
	.section	.note.nv.tkinfo,"",@"SHT_NOTE"
	.sectionflags	@"SHF_NOTE_NV_TKINFO"
	.tkinfo
        /*0018*/ 	.word	0x00000002
        /*0030*/ 	.string	""
        /*0030*/ 	.string	"ptxas"
        /*0030*/ 	.string	"Cuda compilation tools, release 13.0, V13.0.88"
        /*0030*/ 	.string	"Build cuda_13.0.r13.0/compiler.36424714_0"
        /*0030*/ 	.string	"-arch sm_100 -m 64 "



//--------------------- .note.nv.cuinfo           --------------------------
	.section	.note.nv.cuinfo,"",@"SHT_NOTE"
	.sectionflags	@"SHF_NOTE_NV_CUINFO"
        /*0018*/ 	.short	0x0002
        /*001a*/ 	.short	0x0064
        /*001c*/ 	.short	0x0082
	.zero		2


//--------------------- .nv.info                  --------------------------
	.section	.nv.info,"",@"SHT_CUDA_INFO"
	.align	4


	//----- nvinfo : EIATTR_REGCOUNT
	.align		4
        /*0000*/ 	.byte	0x04, 0x2f
        /*0002*/ 	.short	(.L_3 - .L_2)
	.align		4
.L_2:
        /*0004*/ 	.word	index@(_Z8MFkernelP5BlockS0_PPdS2_S2_S2_PiS3_PP11RatingEntryiiS3_idd)
        /*0008*/ 	.word	0x00000030


	//----- nvinfo : EIATTR_FRAME_SIZE
	.align		4
.L_3:
        /*000c*/ 	.byte	0x04, 0x11
        /*000e*/ 	.short	(.L_5 - .L_4)
	.align		4
.L_4:
        /*0010*/ 	.word	index@(_Z8MFkernelP5BlockS0_PPdS2_S2_S2_PiS3_PP11RatingEntryiiS3_idd)
        /*0014*/ 	.word	0x00000010


	//----- nvinfo : EIATTR_REGCOUNT
	.align		4
.L_5:
        /*0018*/ 	.byte	0x04, 0x2f
        /*001a*/ 	.short	(.L_7 - .L_6)
	.align		4
.L_6:
        /*001c*/ 	.word	index@(_Z12helloFromGPUv)
        /*0020*/ 	.word	0x00000018


	//----- nvinfo : EIATTR_FRAME_SIZE
	.align		4
.L_7:
        /*0024*/ 	.byte	0x04, 0x11
        /*0026*/ 	.short	(.L_9 - .L_8)
	.align		4
.L_8:
        /*0028*/ 	.word	index@(_Z12helloFromGPUv)
        /*002c*/ 	.word	0x00000000


	//----- nvinfo : EIATTR_MIN_STACK_SIZE
	.align		4
.L_9:
        /*0030*/ 	.byte	0x04, 0x12
        /*0032*/ 	.short	(.L_11 - .L_10)
	.align		4
.L_10:
        /*0034*/ 	.word	index@(_Z12helloFromGPUv)
        /*0038*/ 	.word	0x00000000


	//----- nvinfo : EIATTR_MIN_STACK_SIZE
	.align		4
.L_11:
        /*003c*/ 	.byte	0x04, 0x12
        /*003e*/ 	.short	(.L_13 - .L_12)
	.align		4
.L_12:
        /*0040*/ 	.word	index@(_Z8MFkernelP5BlockS0_PPdS2_S2_S2_PiS3_PP11RatingEntryiiS3_idd)
        /*0044*/ 	.word	0x00000010
.L_13:


//--------------------- .nv.compat                --------------------------
	.section	.nv.compat,"",@"SHT_CUDA_COMPAT_INFO"
	.align	4
        /*0000*/ 	.byte	0x02, 0x09, 0x00, 0x00, 0x02, 0x02, 0x01, 0x00, 0x02, 0x05, 0x05, 0x00, 0x03, 0x07, 0x01, 0x01
        /*0010*/ 	.byte	0x02, 0x03, 0x00, 0x00, 0x02, 0x06, 0x01, 0x00, 0x04, 0x0b, 0x08, 0x00, 0x01, 0x00, 0x00, 0x00
        /*0020*/ 	.byte	0x00, 0x00, 0x00, 0x00


//--------------------- .nv.info._Z12helloFromGPUv --------------------------
	.section	.nv.info._Z12helloFromGPUv,"",@"SHT_CUDA_INFO"
	.sectionflags	@""
	.align	4


	//----- nvinfo : EIATTR_CUDA_API_VERSION
	.align		4
        /*0000*/ 	.byte	0x04, 0x37
        /*0002*/ 	.short	(.L_15 - .L_14)
.L_14:
        /*0004*/ 	.word	0x00000082


	//----- nvinfo : EIATTR_SPARSE_MMA_MASK
	.align		4
.L_15:
        /*0008*/ 	.byte	0x03, 0x50
        /*000a*/ 	.short	0x0000


	//----- nvinfo : EIATTR_MAXREG_COUNT
	.align		4
        /*000c*/ 	.byte	0x03, 0x1b
        /*000e*/ 	.short	0x00ff


	//----- nvinfo : EIATTR_EXTERNS
	.align		4
        /*0010*/ 	.byte	0x04, 0x0f
        /*0012*/ 	.short	(.L_17 - .L_16)


	//   ....[0]....
	.align		4
.L_16:
        /*0014*/ 	.word	index@(vprintf)


	//----- nvinfo : EIATTR_MERCURY_ISA_VERSION
	.align		4
.L_17:
        /*0018*/ 	.byte	0x03, 0x5f
        /*001a*/ 	.short	0x0101


	//----- nvinfo : EIATTR_VRC_CTA_INIT_COUNT
	.align		4
        /*001c*/ 	.byte	0x02, 0x4a
	.zero		1
	.zero		1


	//----- nvinfo : EIATTR_SYSCALL_OFFSETS
	.align		4
        /*0020*/ 	.byte	0x04, 0x46
        /*0022*/ 	.short	(.L_19 - .L_18)


	//   ....[0]....
.L_18:
        /*0024*/ 	.word	0x00000080


	//----- nvinfo : EIATTR_EXIT_INSTR_OFFSETS
	.align		4
.L_19:
        /*0028*/ 	.byte	0x04, 0x1c
        /*002a*/ 	.short	(.L_21 - .L_20)


	//   ....[0]....
.L_20:
        /*002c*/ 	.word	0x00000090


	//----- nvinfo : EIATTR_SW_WAR
	.align		4
.L_21:
        /*0030*/ 	.byte	0x04, 0x36
        /*0032*/ 	.short	(.L_23 - .L_22)
.L_22:
        /*0034*/ 	.word	0x00000008
.L_23:


//--------------------- .nv.info._Z8MFkernelP5BlockS0_PPdS2_S2_S2_PiS3_PP11RatingEntryiiS3_idd --------------------------
	.section	.nv.info._Z8MFkernelP5BlockS0_PPdS2_S2_S2_PiS3_PP11RatingEntryiiS3_idd,"",@"SHT_CUDA_INFO"
	.sectionflags	@""
	.align	4


	//----- nvinfo : EIATTR_CUDA_API_VERSION
	.align		4
        /*0000*/ 	.byte	0x04, 0x37
        /*0002*/ 	.short	(.L_25 - .L_24)
.L_24:
        /*0004*/ 	.word	0x00000082


	//----- nvinfo : EIATTR_KPARAM_INFO
	.align		4
.L_25:
        /*0008*/ 	.byte	0x04, 0x17
        /*000a*/ 	.short	(.L_27 - .L_26)
.L_26:
        /*000c*/ 	.word	0x00000000
        /*0010*/ 	.short	0x000e
        /*0012*/ 	.short	0x0068
        /*0014*/ 	.byte	0x00, 0xf0, 0x21, 0x00


	//----- nvinfo : EIATTR_KPARAM_INFO
	.align		4
.L_27:
        /*0018*/ 	.byte	0x04, 0x17
        /*001a*/ 	.short	(.L_29 - .L_28)
.L_28:
        /*001c*/ 	.word	0x00000000
        /*0020*/ 	.short	0x000d
        /*0022*/ 	.short	0x0060
        /*0024*/ 	.byte	0x00, 0xf0, 0x21, 0x00


	//----- nvinfo : EIATTR_KPARAM_INFO
	.align		4
.L_29:
        /*0028*/ 	.byte	0x04, 0x17
        /*002a*/ 	.short	(.L_31 - .L_30)
.L_30:
        /*002c*/ 	.word	0x00000000
        /*0030*/ 	.short	0x000c
        /*0032*/ 	.short	0x0058
        /*0034*/ 	.byte	0x00, 0xf0, 0x11, 0x00


	//----- nvinfo : EIATTR_KPARAM_INFO
	.align		4
.L_31:
        /*0038*/ 	.byte	0x04, 0x17
        /*003a*/ 	.short	(.L_33 - .L_32)
.L_32:
        /*003c*/ 	.word	0x00000000
        /*0040*/ 	.short	0x000b
        /*0042*/ 	.short	0x0050
        /*0044*/ 	.byte	0x00, 0xf5, 0x21, 0x00


	//----- nvinfo : EIATTR_KPARAM_INFO
	.align		4
.L_33:
        /*0048*/ 	.byte	0x04, 0x17
        /*004a*/ 	.short	(.L_35 - .L_34)
.L_34:
        /*004c*/ 	.word	0x00000000
        /*0050*/ 	.short	0x000a
        /*0052*/ 	.short	0x004c
        /*0054*/ 	.byte	0x00, 0xf0, 0x11, 0x00


	//----- nvinfo : EIATTR_KPARAM_INFO
	.align		4
.L_35:
        /*0058*/ 	.byte	0x04, 0x17
        /*005a*/ 	.short	(.L_37 - .L_36)
.L_36:
        /*005c*/ 	.word	0x00000000
        /*0060*/ 	.short	0x0009
        /*0062*/ 	.short	0x0048
        /*0064*/ 	.byte	0x00, 0xf0, 0x11, 0x00


	//----- nvinfo : EIATTR_KPARAM_INFO
	.align		4
.L_37:
        /*0068*/ 	.byte	0x04, 0x17
        /*006a*/ 	.short	(.L_39 - .L_38)
.L_38:
        /*006c*/ 	.word	0x00000000
        /*0070*/ 	.short	0x0008
        /*0072*/ 	.short	0x0040
        /*0074*/ 	.byte	0x00, 0xf5, 0x21, 0x00


	//----- nvinfo : EIATTR_KPARAM_INFO
	.align		4
.L_39:
        /*0078*/ 	.byte	0x04, 0x17
        /*007a*/ 	.short	(.L_41 - .L_40)
.L_40:
        /*007c*/ 	.word	0x00000000
        /*0080*/ 	.short	0x0007
        /*0082*/ 	.short	0x0038
        /*0084*/ 	.byte	0x00, 0xf5, 0x21, 0x00


	//----- nvinfo : EIATTR_KPARAM_INFO
	.align		4
.L_41:
        /*0088*/ 	.byte	0x04, 0x17
        /*008a*/ 	.short	(.L_43 - .L_42)
.L_42:
        /*008c*/ 	.word	0x00000000
        /*0090*/ 	.short	0x0006
        /*0092*/ 	.short	0x0030
        /*0094*/ 	.byte	0x00, 0xf5, 0x21, 0x00


	//----- nvinfo : EIATTR_KPARAM_INFO
	.align		4
.L_43:
        /*0098*/ 	.byte	0x04, 0x17
        /*009a*/ 	.short	(.L_45 - .L_44)
.L_44:
        /*009c*/ 	.word	0x00000000
        /*00a0*/ 	.short	0x0005
        /*00a2*/ 	.short	0x0028
        /*00a4*/ 	.byte	0x00, 0xf5, 0x21, 0x00


	//----- nvinfo : EIATTR_KPARAM_INFO
	.align		4
.L_45:
        /*00a8*/ 	.byte	0x04, 0x17
        /*00aa*/ 	.short	(.L_47 - .L_46)
.L_46:
        /*00ac*/ 	.word	0x00000000
        /*00b0*/ 	.short	0x0004
        /*00b2*/ 	.short	0x0020
        /*00b4*/ 	.byte	0x00, 0xf5, 0x21, 0x00


	//----- nvinfo : EIATTR_KPARAM_INFO
	.align		4
.L_47:
        /*00b8*/ 	.byte	0x04, 0x17
        /*00ba*/ 	.short	(.L_49 - .L_48)
.L_48:
        /*00bc*/ 	.word	0x00000000
        /*00c0*/ 	.short	0x0003
        /*00c2*/ 	.short	0x0018
        /*00c4*/ 	.byte	0x00, 0xf5, 0x21, 0x00


	//----- nvinfo : EIATTR_KPARAM_INFO
	.align		4
.L_49:
        /*00c8*/ 	.byte	0x04, 0x17
        /*00ca*/ 	.short	(.L_51 - .L_50)
.L_50:
        /*00cc*/ 	.word	0x00000000
        /*00d0*/ 	.short	0x0002
        /*00d2*/ 	.short	0x0010
        /*00d4*/ 	.byte	0x00, 0xf5, 0x21, 0x00


	//----- nvinfo : EIATTR_KPARAM_INFO
	.align		4
.L_51:
        /*00d8*/ 	.byte	0x04, 0x17
        /*00da*/ 	.short	(.L_53 - .L_52)
.L_52:
        /*00dc*/ 	.word	0x00000000
        /*00e0*/ 	.short	0x0001
        /*00e2*/ 	.short	0x0008
        /*00e4*/ 	.byte	0x00, 0xf5, 0x21, 0x00


	//----- nvinfo : EIATTR_KPARAM_INFO
	.align		4
.L_53:
        /*00e8*/ 	.byte	0x04, 0x17
        /*00ea*/ 	.short	(.L_55 - .L_54)
.L_54:
        /*00ec*/ 	.word	0x00000000
        /*00f0*/ 	.short	0x0000
        /*00f2*/ 	.short	0x0000
        /*00f4*/ 	.byte	0x00, 0xf5, 0x21, 0x00


	//----- nvinfo : EIATTR_SPARSE_MMA_MASK
	.align		4
.L_55:
        /*00f8*/ 	.byte	0x03, 0x50
        /*00fa*/ 	.short	0x0000


	//----- nvinfo : EIATTR_MAXREG_COUNT
	.align		4
        /*00fc*/ 	.byte	0x03, 0x1b
        /*00fe*/ 	.short	0x00ff


	//----- nvinfo : EIATTR_NUM_BARRIERS
	.align		4
        /*0100*/ 	.byte	0x02, 0x4c
        /*0102*/ 	.byte	0x01
	.zero		1


	//----- nvinfo : EIATTR_EXTERNS
	.align		4
        /*0104*/ 	.byte	0x04, 0x0f
        /*0106*/ 	.short	(.L_57 - .L_56)


	//   ....[0]....
	.align		4
.L_56:
        /*0108*/ 	.word	index@(vprintf)


	//----- nvinfo : EIATTR_MERCURY_ISA_VERSION
	.align		4
.L_57:
        /*010c*/ 	.byte	0x03, 0x5f
        /*010e*/ 	.short	0x0101


	//----- nvinfo : EIATTR_VRC_CTA_INIT_COUNT
	.align		4
        /*0110*/ 	.byte	0x02, 0x4a
	.zero		1
	.zero		1


	//----- nvinfo : EIATTR_SYSCALL_OFFSETS
	.align		4
        /*0114*/ 	.byte	0x04, 0x46
        /*0116*/ 	.short	(.L_59 - .L_58)


	//   ....[0]....
.L_58:
        /*0118*/ 	.word	0x00000130


	//----- nvinfo : EIATTR_EXIT_INSTR_OFFSETS
	.align		4
.L_59:
        /*011c*/ 	.byte	0x04, 0x1c
        /*011e*/ 	.short	(.L_61 - .L_60)


	//   ....[0]....
.L_60:
        /*0120*/ 	.word	0x00001550


	//----- nvinfo : EIATTR_CRS_STACK_SIZE
	.align		4
.L_61:
        /*0124*/ 	.byte	0x04, 0x1e
        /*0126*/ 	.short	(.L_63 - .L_62)
.L_62:
        /*0128*/ 	.word	0x00000000


	//----- nvinfo : EIATTR_CBANK_PARAM_SIZE
	.align		4
.L_63:
        /*012c*/ 	.byte	0x03, 0x19
        /*012e*/ 	.short	0x0070


	//----- nvinfo : EIATTR_PARAM_CBANK
	.align		4
        /*0130*/ 	.byte	0x04, 0x0a
        /*0132*/ 	.short	(.L_65 - .L_64)
	.align		4
.L_64:
        /*0134*/ 	.word	index@(.nv.constant0._Z8MFkernelP5BlockS0_PPdS2_S2_S2_PiS3_PP11RatingEntryiiS3_idd)
        /*0138*/ 	.short	0x0380
        /*013a*/ 	.short	0x0070


	//----- nvinfo : EIATTR_SW_WAR
	.align		4
.L_65:
        /*013c*/ 	.byte	0x04, 0x36
        /*013e*/ 	.short	(.L_67 - .L_66)
.L_66:
        /*0140*/ 	.word	0x00000008
.L_67:


//--------------------- .nv.callgraph             --------------------------
	.section	.nv.callgraph,"",@"SHT_CUDA_CALLGRAPH"
	.align	4
	.sectionentsize	8
	.align		4
        /*0000*/ 	.word	0x00000000
	.align		4
        /*0004*/ 	.word	0xffffffff
	.align		4
        /*0008*/ 	.word	index@(_Z12helloFromGPUv)
	.align		4
        /*000c*/ 	.word	index@(vprintf)
	.align		4
        /*0010*/ 	.word	index@(_Z8MFkernelP5BlockS0_PPdS2_S2_S2_PiS3_PP11RatingEntryiiS3_idd)
	.align		4
        /*0014*/ 	.word	index@(vprintf)
	.align		4
        /*0018*/ 	.word	0x00000000
	.align		4
        /*001c*/ 	.word	0xfffffffe
	.align		4
        /*0020*/ 	.word	0x00000000
	.align		4
        /*0024*/ 	.word	0xfffffffd
	.align		4
        /*0028*/ 	.word	0x00000000
	.align		4
        /*002c*/ 	.word	0xfffffffc


//--------------------- .nv.constant4             --------------------------
	.section	.nv.constant4,"a",@progbits
	.align	8
	.align		8
.nv.constant4:
        /*0000*/ 	.dword	vprintf
	.align		8
        /*0008*/ 	.dword	$str
	.align		8
        /*0010*/ 	.dword	$str$1


//--------------------- .text._Z12helloFromGPUv   --------------------------
	.section	.text._Z12helloFromGPUv,"ax",@progbits
	.align	128
        .global         _Z12helloFromGPUv
        .type           _Z12helloFromGPUv,@function
        .size           _Z12helloFromGPUv,(.L_x_11 - _Z12helloFromGPUv)
        .other          _Z12helloFromGPUv,@"STO_CUDA_ENTRY STV_DEFAULT"
_Z12helloFromGPUv:
.text._Z12helloFromGPUv:
[----:B------:R-:W0:Y:S01]  /*0000*/  LDC R1, c[0x0][0x37c] ;  /* 0x0000df00ff017b82 */ /* 0x000e220000000800 */
[----:B------:R-:W-:Y:S01]  /*0010*/  MOV R0, 0x0 ;  /* 0x0000000000007802 */ /* 0x000fe20000000f00 */
[----:B------:R-:W1:Y:S01]  /*0020*/  LDCU.64 UR4, c[0x4][0x10] ;  /* 0x01000200ff0477ac */ /* 0x000e620008000a00 */
[----:B------:R-:W-:-:S05]  /*0030*/  CS2R R6, SRZ ;  /* 0x0000000000067805 */ /* 0x000fca000001ff00 */
[----:B------:R2:W3:Y:S01]  /*0040*/  LDC.64 R2, c[0x4][R0] ;  /* 0x0100000000027b82 */ /* 0x0004e20000000a00 */
[----:B-1----:R-:W-:Y:S02]  /*0050*/  IMAD.U32 R4, RZ, RZ, UR4 ;  /* 0x00000004ff047e24 */ /* 0x002fe4000f8e00ff */
[----:B--2---:R-:W-:-:S07]  /*0060*/  IMAD.U32 R5, RZ, RZ, UR5 ;  /* 0x00000005ff057e24 */ /* 0x004fce000f8e00ff */
[----:B------:R-:W-:-:S07]  /*0070*/  LEPC R20, `(.L_x_0) ;  /* 0x000000001014794e */ /* 0x000fce0000000000 */
[----:B0--3--:R-:W-:Y:S05]  /*0080*/  CALL.ABS.NOINC R2 ;  /* 0x0000000002007343 */ /* 0x009fea0003c00000 */
.L_x_0:
[----:B------:R-:W-:Y:S05]  /*0090*/  EXIT ;  /* 0x000000000000794d */ /* 0x000fea0003800000 */
.L_x_1:
[----:B------:R-:W-:-:S00]  /*00a0*/  BRA `(.L_x_1) ;  /* 0xfffffffc00fc7947 */ /* 0x000fc0000383ffff */
[----:B------:R-:W-:-:S00]  /*00b0*/  NOP ;  /* 0x0000000000007918 */ /* 0x000fc00000000000 */
        /* <DEDUP_REMOVED lines=12> */
.L_x_11:


//--------------------- .text._Z8MFkernelP5BlockS0_PPdS2_S2_S2_PiS3_PP11RatingEntryiiS3_idd --------------------------
	.section	.text._Z8MFkernelP5BlockS0_PPdS2_S2_S2_PiS3_PP11RatingEntryiiS3_idd,"ax",@progbits
	.align	128
        .global         _Z8MFkernelP5BlockS0_PPdS2_S2_S2_PiS3_PP11RatingEntryiiS3_idd
        .type           _Z8MFkernelP5BlockS0_PPdS2_S2_S2_PiS3_PP11RatingEntryiiS3_idd,@function
        .size           _Z8MFkernelP5BlockS0_PPdS2_S2_S2_PiS3_PP11RatingEntryiiS3_idd,(.L_x_12 - _Z8MFkernelP5BlockS0_PPdS2_S2_S2_PiS3_PP11RatingEntryiiS3_idd)
        .other          _Z8MFkernelP5BlockS0_PPdS2_S2_S2_PiS3_PP11RatingEntryiiS3_idd,@"STO_CUDA_ENTRY STV_DEFAULT"
_Z8MFkernelP5BlockS0_PPdS2_S2_S2_PiS3_PP11RatingEntryiiS3_idd:
.text._Z8MFkernelP5BlockS0_PPdS2_S2_S2_PiS3_PP11RatingEntryiiS3_idd:
[----:B------:R-:W0:Y:S01]  /*0000*/  LDC R1, c[0x0][0x37c] ;  /* 0x0000df00ff017b82 */ /* 0x000e220000000800 */
[----:B------:R-:W1:Y:S01]  /*0010*/  S2R R16, SR_TID.X ;  /* 0x0000000000107919 */ /* 0x000e620000002100 */
[----:B------:R-:W2:Y:S01]  /*0020*/  LDCU UR5, c[0x0][0x2fc] ;  /* 0x00005f80ff0577ac */ /* 0x000ea20008000800 */
[----:B0-----:R-:W-:Y:S01]  /*0030*/  VIADD R1, R1, 0xfffffff0 ;  /* 0xfffffff001017836 */ /* 0x001fe20000000000 */
[----:B------:R-:W-:Y:S01]  /*0040*/  MOV R0, 0x0 ;  /* 0x0000000000007802 */ /* 0x000fe20000000f00 */
[----:B------:R-:W1:Y:S01]  /*0050*/  S2R R17, SR_CTAID.X ;  /* 0x0000000000117919 */ /* 0x000e620000002500 */
[----:B------:R-:W0:Y:S02]  /*0060*/  LDCU UR6, c[0x0][0x360] ;  /* 0x00006c00ff0677ac */ /* 0x000e240008000800 */
[----:B------:R3:W4:Y:S01]  /*0070*/  LDC.64 R2, c[0x4][R0] ;  /* 0x0100000000027b82 */ /* 0x0007220000000a00 */
[----:B------:R-:W5:Y:S01]  /*0080*/  LDCU UR4, c[0x0][0x2f8] ;  /* 0x00005f00ff0477ac */ /* 0x000f620008000800 */
[----:B------:R-:W0:Y:S01]  /*0090*/  LDCU.64 UR36, c[0x0][0x358] ;  /* 0x00006b00ff2477ac */ /* 0x000e220008000a00 */
[----:B-----5:R-:W-:-:S05]  /*00a0*/  IADD3 R6, P0, PT, R1, UR4, RZ ;  /* 0x0000000401067c10 */ /* 0x020fca000ff1e0ff */
[----:B--2---:R-:W-:Y:S02]  /*00b0*/  IMAD.X R7, RZ, RZ, UR5, P0 ;  /* 0x00000005ff077e24 */ /* 0x004fe400080e06ff */
[----:B-1----:R-:W-:Y:S02]  /*00c0*/  IMAD.IADD R19, R16, 0x1, R17 ;  /* 0x0000000110137824 */ /* 0x002fe400078e0211 */
[----:B0-----:R-:W-:Y:S01]  /*00d0*/  IMAD R18, R17, UR6, R16 ;  /* 0x0000000611127c24 */ /* 0x001fe2000f8e0210 */
[----:B------:R-:W0:Y:S04]  /*00e0*/  LDCU.64 UR6, c[0x4][0x8] ;  /* 0x01000100ff0677ac */ /* 0x000e280008000a00 */
[----:B------:R3:W-:Y:S01]  /*00f0*/  STL.128 [R1], R16 ;  /* 0x0000001001007387 */ /* 0x0007e20000100c00 */
[----:B0-----:R-:W-:Y:S01]  /*0100*/  MOV R4, UR6 ;  /* 0x0000000600047c02 */ /* 0x001fe20008000f00 */
[----:B----4-:R-:W-:-:S07]  /*0110*/  IMAD.U32 R5, RZ, RZ, UR7 ;  /* 0x00000007ff057e24 */ /* 0x010fce000f8e00ff */
[----:B------:R-:W-:-:S07]  /*0120*/  LEPC R20, `(.L_x_2) ;  /* 0x000000001014794e */ /* 0x000fce0000000000 */
[----:B---3--:R-:W-:Y:S05]  /*0130*/  CALL.ABS.NOINC R2 ;  /* 0x0000000002007343 */ /* 0x008fea0003c00000 */
.L_x_2:
[----:B------:R-:W0:Y:S01]  /*0140*/  LDCU.128 UR4, c[0x0][0x390] ;  /* 0x00007200ff0477ac */ /* 0x000e220008000c00 */
[C---:B------:R-:W-:Y:S01]  /*0150*/  IMAD.WIDE.U32 R10, R17.reuse, 0x8, RZ ;  /* 0x00000008110a7825 */ /* 0x040fe200078e00ff */
[----:B------:R-:W1:Y:S01]  /*0160*/  LDC R0, c[0x0][0x3d8] ;  /* 0x0000f600ff007b82 */ /* 0x000e620000000800 */
[----:B------:R-:W2:Y:S02]  /*0170*/  LDCU.128 UR8, c[0x0][0x380] ;  /* 0x00007000ff0877ac */ /* 0x000ea40008000c00 */
[----:B------:R-:W-:-:S05]  /*0180*/  IMAD.WIDE.U32 R6, R17, 0x20, RZ ;  /* 0x0000002011067825 */ /* 0x000fca00078e00ff */
[----:B------:R-:W3:Y:S01]  /*0190*/  LDC.64 R12, c[0x0][0x3a0] ;  /* 0x0000e800ff0c7b82 */ /* 0x000ee20000000a00 */
[----:B0-----:R-:W-:-:S07]  /*01a0*/  IADD3 R2, P0, PT, R10, UR4, RZ ;  /* 0x000000040a027c10 */ /* 0x001fce000ff1e0ff */
[----:B------:R-:W0:Y:S01]  /*01b0*/  LDC.64 R20, c[0x0][0x3a8] ;  /* 0x0000ea00ff147b82 */ /* 0x000e220000000a00 */
[----:B------:R-:W-:-:S05]  /*01c0*/  IADD3.X R3, PT, PT, R11, UR5, RZ, P0, !PT ;  /* 0x000000050b037c10 */ /* 0x000fca00087fe4ff */
[----:B------:R-:W4:Y:S01]  /*01d0*/  LDG.E.64 R4, desc[UR36][R2.64] ;  /* 0x0000002402047981 */ /* 0x000f22000c1e1b00 */
[----:B--2---:R-:W-:Y:S02]  /*01e0*/  IADD3 R8, P0, PT, R6, UR8, RZ ;  /* 0x0000000806087c10 */ /* 0x004fe4000ff1e0ff */
[----:B------:R-:W-:Y:S02]  /*01f0*/  IADD3 R14, P1, PT, -R10, UR6, RZ ;  /* 0x000000060a0e7c10 */ /* 0x000fe4000ff3e1ff */
[----:B------:R-:W-:Y:S02]  /*0200*/  IADD3.X R9, PT, PT, R7, UR9, RZ, P0, !PT ;  /* 0x0000000907097c10 */ /* 0x000fe400087fe4ff */
[----:B------:R-:W-:Y:S02]  /*0210*/  IADD3.X R15, PT, PT, ~R11, UR7, RZ, P1, !PT ;  /* 0x000000070b0f7c10 */ /* 0x000fe40008ffe5ff */
[----:B------:R-:W-:Y:S01]  /*0220*/  IADD3 R6, P0, PT, -R6, UR10, RZ ;  /* 0x0000000a06067c10 */ /* 0x000fe2000ff1e1ff */
[----:B------:R-:W2:Y:S01]  /*0230*/  LDC.64 R10, c[0x0][0x398] ;  /* 0x0000e600ff0a7b82 */ /* 0x000ea20000000a00 */
[----:B----4-:R4:W-:Y:S04]  /*0240*/  STG.E.64 desc[UR36][R8.64+0x18], R4 ;  /* 0x0000180408007986 */ /* 0x0109e8000c101b24 */
[----:B------:R-:W5:Y:S01]  /*0250*/  LDG.E.64 R14, desc[UR36][R14.64+0x18] ;  /* 0x000018240e0e7981 */ /* 0x000f62000c1e1b00 */
[----:B-1----:R-:W-:-:S02]  /*0260*/  IADD3 R0, PT, PT, -R17, 0x3, R0 ;  /* 0x0000000311007810 */ /* 0x002fc40007ffe100 */
[----:B------:R-:W-:Y:S02]  /*0270*/  IADD3.X R7, PT, PT, ~R7, UR11, RZ, P0, !PT ;  /* 0x0000000b07077c10 */ /* 0x000fe400087fe5ff */
[----:B------:R-:W-:-:S04]  /*0280*/  SHF.R.S32.HI R23, RZ, 0x1f, R0 ;  /* 0x0000001fff177819 */ /* 0x000fc80000011400 */
[----:B------:R-:W-:Y:S01]  /*0290*/  LEA.HI R23, R23, R0, RZ, 0x2 ;  /* 0x0000000017177211 */ /* 0x000fe200078f10ff */
[----:B----4-:R-:W-:-:S03]  /*02a0*/  HFMA2 R5, -RZ, RZ, 0, 0 ;  /* 0x00000000ff057431 */ /* 0x010fc600000001ff */
[----:B------:R-:W-:-:S04]  /*02b0*/  LOP3.LUT R23, R23, 0xfffffffc, RZ, 0xc0, !PT ;  /* 0xfffffffc17177812 */ /* 0x000fc800078ec0ff */
[----:B------:R-:W-:-:S05]  /*02c0*/  IADD3 R23, PT, PT, R0, -R23, RZ ;  /* 0x8000001700177210 */ /* 0x000fca0007ffe0ff */
[C---:B------:R-:W-:Y:S02]  /*02d0*/  IMAD.IADD R0, R23.reuse, 0x1, R16 ;  /* 0x0000000117007824 */ /* 0x040fe400078e0210 */
[----:B--2---:R-:W-:-:S04]  /*02e0*/  IMAD.WIDE R8, R23, 0x8, R10 ;  /* 0x0000000817087825 */ /* 0x004fc800078e020a */
[----:B---3--:R-:W-:-:S04]  /*02f0*/  IMAD.WIDE.U32 R10, R19, 0x8, R12 ;  /* 0x00000008130a7825 */ /* 0x008fc800078e000c */
[----:B------:R-:W-:Y:S02]  /*0300*/  IMAD R17, R17, 0x4, R0 ;  /* 0x0000000411117824 */ /* 0x000fe400078e0200 */
[----:B0-----:R-:W-:Y:S01]  /*0310*/  IMAD.WIDE.U32 R12, R19, 0x8, R20 ;  /* 0x00000008130c7825 */ /* 0x001fe200078e0014 */
[----:B-----5:R0:W-:Y:S06]  /*0320*/  STG.E.64 desc[UR36][R6.64+0x78], R14 ;  /* 0x0000780e06007986 */ /* 0x0201ec000c101b24 */
.L_x_9:
[----:B0-----:R-:W0:Y:S01]  /*0330*/  LDC.64 R6, c[0x0][0x3b0] ;  /* 0x0000ec00ff067b82 */ /* 0x001e220000000a00 */
[----:B------:R-:W-:-:S07]  /*0340*/  IMAD.IADD R15, R16, 0x1, R5 ;  /* 0x00000001100f7824 */ /* 0x000fce00078e0205 */
[----:B-1----:R-:W1:Y:S01]  /*0350*/  LDC.64 R18, c[0x0][0x3c0] ;  /* 0x0000f000ff127b82 */ /* 0x002e620000000a00 */
[----:B0-----:R-:W-:-:S07]  /*0360*/  IMAD.WIDE.U32 R6, R15, 0x4, R6 ;  /* 0x000000040f067825 */ /* 0x001fce00078e0006 */
[----:B------:R-:W0:Y:S01]  /*0370*/  LDC.64 R14, c[0x0][0x3b8] ;  /* 0x0000ee00ff0e7b82 */ /* 0x000e220000000a00 */
[----:B------:R-:W2:Y:S02]  /*0380*/  LDG.E R6, desc[UR36][R6.64] ;  /* 0x0000002406067981 */ /* 0x000ea4000c1e1900 */
[----:B--2---:R-:W-:-:S04]  /*0390*/  IMAD R21, R17, 0x4, R6 ;  /* 0x0000000411157824 */ /* 0x004fc800078e0206 */
[----:B0-----:R-:W-:-:S05]  /*03a0*/  IMAD.WIDE R14, R21, 0x4, R14 ;  /* 0x00000004150e7825 */ /* 0x001fca00078e020e */
[----:B------:R-:W2:Y:S01]  /*03b0*/  LDG.E R0, desc[UR36][R14.64] ;  /* 0x000000240e007981 */ /* 0x000ea2000c1e1900 */
[----:B------:R-:W-:Y:S01]  /*03c0*/  IADD3 R5, PT, PT, R5, 0x1, RZ ;  /* 0x0000000105057810 */ /* 0x000fe20007ffe0ff */
[----:B-1----:R-:W-:-:S03]  /*03d0*/  IMAD.WIDE R18, R21, 0x8, R18 ;  /* 0x0000000815127825 */ /* 0x002fc600078e0212 */
[----:B------:R-:W-:Y:S02]  /*03e0*/  ISETP.NE.AND P0, PT, R5, 0x1f4, PT ;  /* 0x000001f40500780c */ /* 0x000fe40003f05270 */
[----:B--2---:R-:W-:-:S13]  /*03f0*/  ISETP.GE.AND P1, PT, R0, 0x1, PT ;  /* 0x000000010000780c */ /* 0x004fda0003f26270 */
[----:B------:R-:W-:Y:S05]  /*0400*/  @!P1 BRA `(.L_x_3) ;  /* 0x0000001000449947 */ /* 0x000fea0003800000 */
[----:B------:R0:W5:Y:S01]  /*0410*/  LDG.E.64 R14, desc[UR36][R18.64] ;  /* 0x00000024120e7981 */ /* 0x000162000c1e1b00 */
[----:B------:R-:W-:-:S07]  /*0420*/  IMAD.MOV.U32 R7, RZ, RZ, RZ ;  /* 0x000000ffff077224 */ /* 0x000fce00078e00ff */
.L_x_8:
[C---:B-----5:R-:W-:Y:S01]  /*0430*/  IMAD.WIDE.U32 R22, R7.reuse, 0x10, R14 ;  /* 0x0000001007167825 */ /* 0x060fe200078e000e */
[----:B-1----:R-:W1:Y:S04]  /*0440*/  LDC R6, c[0x0][0x3c8] ;  /* 0x0000f200ff067b82 */ /* 0x002e680000000800 */
[----:B------:R-:W2:Y:S04]  /*0450*/  LD.E.64 R28, desc[UR36][R22.64] ;  /* 0x00000024161c7980 */ /* 0x000ea8000c101b00 */
[----:B------:R-:W3:Y:S01]  /*0460*/  LDC R4, c[0x0][0x3cc] ;  /* 0x0000f300ff047b82 */ /* 0x000ee20000000800 */
[----:B0-----:R0:W5:Y:S01]  /*0470*/  LD.E.64 R18, desc[UR36][R22.64+0x8] ;  /* 0x0000082416127980 */ /* 0x001162000c101b00 */
[----:B------:R-:W-:-:S02]  /*0480*/  VIADD R7, R7, 0x1 ;  /* 0x0000000107077836 */ /* 0x000fc40000000000 */
[----:B------:R-:W-:Y:S01]  /*0490*/  HFMA2 R39, -RZ, RZ, 0, 0 ;  /* 0x00000000ff277431 */ /* 0x000fe200000001ff */
[----:B------:R-:W-:Y:S01]  /*04a0*/  BSSY.RECONVERGENT B0, `(.L_x_4) ;  /* 0x0000094000007945 */ /* 0x000fe20003800200 */
[----:B------:R-:W-:Y:S02]  /*04b0*/  MOV R43, RZ ;  /* 0x000000ff002b7202 */ /* 0x000fe40000000f00 */
[----:B------:R-:W-:Y:S02]  /*04c0*/  CS2R R34, SRZ ;  /* 0x0000000000227805 */ /* 0x000fe4000001ff00 */
[----:B-1----:R-:W-:Y:S02]  /*04d0*/  IABS R21, R6 ;  /* 0x0000000600157213 */ /* 0x002fe40000000000 */
[----:B------:R-:W-:Y:S02]  /*04e0*/  ISETP.NE.AND P4, PT, R6, RZ, PT ;  /* 0x000000ff0600720c */ /* 0x000fe40003f85270 */
[----:B------:R-:W1:Y:S01]  /*04f0*/  I2F.RP R26, R21 ;  /* 0x00000015001a7306 */ /* 0x000e620000209400 */
[----:B---3--:R-:W-:-:S07]  /*0500*/  IABS R20, R4 ;  /* 0x0000000400147213 */ /* 0x008fce0000000000 */
[----:B------:R-:W3:Y:S08]  /*0510*/  I2F.RP R27, R20 ;  /* 0x00000014001b7306 */ /* 0x000ef00000209400 */
[----:B-1----:R-:W1:Y:S08]  /*0520*/  MUFU.RCP R26, R26 ;  /* 0x0000001a001a7308 */ /* 0x002e700000001000 */
[----:B---3--:R-:W0:Y:S01]  /*0530*/  MUFU.RCP R27, R27 ;  /* 0x0000001b001b7308 */ /* 0x008e220000001000 */
[----:B-1----:R-:W-:-:S07]  /*0540*/  VIADD R24, R26, 0xffffffe ;  /* 0x0ffffffe1a187836 */ /* 0x002fce0000000000 */
[----:B------:R1:W3:Y:S01]  /*0550*/  F2I.FTZ.U32.TRUNC.NTZ R25, R24 ;  /* 0x0000001800197305 */ /* 0x0002e2000021f000 */
[----:B0-----:R-:W-:-:S07]  /*0560*/  IADD3 R22, PT, PT, R27, 0xffffffe, RZ ;  /* 0x0ffffffe1b167810 */ /* 0x001fce0007ffe0ff */
[----:B------:R0:W4:Y:S01]  /*0570*/  F2I.FTZ.U32.TRUNC.NTZ R23, R22 ;  /* 0x0000001600177305 */ /* 0x000122000021f000 */
[----:B-1----:R-:W-:Y:S01]  /*0580*/  MOV R24, RZ ;  /* 0x000000ff00187202 */ /* 0x002fe20000000f00 */
[----:B---3--:R-:W-:Y:S02]  /*0590*/  IMAD.MOV R30, RZ, RZ, -R25 ;  /* 0x000000ffff1e7224 */ /* 0x008fe400078e0a19 */
[----:B0-----:R-:W-:Y:S02]  /*05a0*/  IMAD.MOV.U32 R22, RZ, RZ, RZ ;  /* 0x000000ffff167224 */ /* 0x001fe400078e00ff */
[----:B------:R-:W-:Y:S02]  /*05b0*/  IMAD R31, R30, R21, RZ ;  /* 0x000000151e1f7224 */ /* 0x000fe400078e02ff */
[----:B----4-:R-:W-:Y:S02]  /*05c0*/  IMAD.MOV R33, RZ, RZ, -R23 ;  /* 0x000000ffff217224 */ /* 0x010fe400078e0a17 */
[----:B------:R-:W-:-:S04]  /*05d0*/  IMAD.HI.U32 R25, R25, R31, R24 ;  /* 0x0000001f19197227 */ /* 0x000fc800078e0018 */
[----:B------:R-:W-:-:S04]  /*05e0*/  IMAD R27, R33, R20, RZ ;  /* 0x00000014211b7224 */ /* 0x000fc800078e02ff */
[----:B------:R-:W-:Y:S01]  /*05f0*/  IMAD.HI.U32 R22, R23, R27, R22 ;  /* 0x0000001b17167227 */ /* 0x000fe200078e0016 */
[----:B--2---:R-:W-:Y:S02]  /*0600*/  IABS R26, R28 ;  /* 0x0000001c001a7213 */ /* 0x004fe40000000000 */
[----:B------:R-:W-:Y:S02]  /*0610*/  IABS R30, R29 ;  /* 0x0000001d001e7213 */ /* 0x000fe40000000000 */
[----:B------:R-:W-:Y:S01]  /*0620*/  ISETP.GE.AND P3, PT, R29, RZ, PT ;  /* 0x000000ff1d00720c */ /* 0x000fe20003f66270 */
[----:B------:R-:W-:Y:S01]  /*0630*/  IMAD.MOV.U32 R24, RZ, RZ, R26 ;  /* 0x000000ffff187224 */ /* 0x000fe200078e001a */
[----:B------:R-:W-:-:S03]  /*0640*/  MOV R23, R30 ;  /* 0x0000001e00177202 */ /* 0x000fc60000000f00 */
[----:B------:R-:W-:-:S04]  /*0650*/  IMAD.HI.U32 R25, R25, R24, RZ ;  /* 0x0000001819197227 */ /* 0x000fc800078e00ff */
[----:B------:R-:W-:-:S04]  /*0660*/  IMAD.HI.U32 R22, R22, R23, RZ ;  /* 0x0000001716167227 */ /* 0x000fc800078e00ff */
[----:B------:R-:W-:Y:S01]  /*0670*/  IMAD.MOV R25, RZ, RZ, -R25 ;  /* 0x000000ffff197224 */ /* 0x000fe200078e0a19 */
[----:B------:R-:W-:-:S03]  /*0680*/  IADD3 R26, PT, PT, -R22, RZ, RZ ;  /* 0x000000ff161a7210 */ /* 0x000fc60007ffe1ff */
[----:B------:R-:W-:Y:S02]  /*0690*/  IMAD R22, R21, R25, R24 ;  /* 0x0000001915167224 */ /* 0x000fe400078e0218 */
[----:B------:R-:W-:-:S03]  /*06a0*/  IMAD R23, R20, R26, R23 ;  /* 0x0000001a14177224 */ /* 0x000fc600078e0217 */
[----:B------:R-:W-:Y:S02]  /*06b0*/  ISETP.GT.U32.AND P1, PT, R21, R22, PT ;  /* 0x000000161500720c */ /* 0x000fe40003f24070 */
[----:B------:R-:W-:-:S11]  /*06c0*/  ISETP.GT.U32.AND P2, PT, R20, R23, PT ;  /* 0x000000171400720c */ /* 0x000fd60003f44070 */
[----:B------:R-:W-:Y:S02]  /*06d0*/  @!P1 IMAD.IADD R22, R22, 0x1, -R21 ;  /* 0x0000000116169824 */ /* 0x000fe400078e0a15 */
[----:B------:R-:W-:Y:S02]  /*06e0*/  @!P2 IADD3 R23, PT, PT, R23, -R20, RZ ;  /* 0x800000141717a210 */ /* 0x000fe40007ffe0ff */
[----:B------:R-:W-:Y:S02]  /*06f0*/  ISETP.GE.AND P2, PT, R28, RZ, PT ;  /* 0x000000ff1c00720c */ /* 0x000fe40003f46270 */
[----:B------:R-:W-:Y:S02]  /*0700*/  ISETP.GT.U32.AND P5, PT, R21, R22, PT ;  /* 0x000000161500720c */ /* 0x000fe40003fa4070 */
[----:B------:R-:W-:-:S11]  /*0710*/  ISETP.GT.U32.AND P1, PT, R20, R23, PT ;  /* 0x000000171400720c */ /* 0x000fd60003f24070 */
[----:B------:R-:W-:Y:S01]  /*0720*/  @!P5 IMAD.IADD R22, R22, 0x1, -R21 ;  /* 0x000000011616d824 */ /* 0x000fe200078e0a15 */
[----:B------:R-:W-:Y:S02]  /*0730*/  ISETP.NE.AND P5, PT, R4, RZ, PT ;  /* 0x000000ff0400720c */ /* 0x000fe40003fa5270 */
[----:B------:R-:W-:Y:S01]  /*0740*/  @!P1 IADD3 R23, PT, PT, R23, -R20, RZ ;  /* 0x8000001417179210 */ /* 0x000fe20007ffe0ff */
[----:B------:R-:W-:Y:S01]  /*0750*/  @!P2 IMAD.MOV R22, RZ, RZ, -R22 ;  /* 0x000000ffff16a224 */ /* 0x000fe200078e0a16 */
[----:B------:R-:W-:Y:S02]  /*0760*/  @!P4 LOP3.LUT R22, RZ, R6, RZ, 0x33, !PT ;  /* 0x00000006ff16c212 */ /* 0x000fe400078e33ff */
[----:B------:R-:W-:Y:S02]  /*0770*/  @!P3 IADD3 R23, PT, PT, -R23, RZ, RZ ;  /* 0x000000ff1717b210 */ /* 0x000fe40007ffe1ff */
[----:B------:R-:W-:Y:S01]  /*0780*/  ISETP.NE.AND P1, PT, R7, R0, PT ;  /* 0x000000000700720c */ /* 0x000fe20003f25270 */
[----:B------:R-:W-:-:S04]  /*0790*/  IMAD R6, R22, 0x64, RZ ;  /* 0x0000006416067824 */ /* 0x000fc800078e02ff */
[----:B------:R-:W-:Y:S01]  /*07a0*/  @!P5 LOP3.LUT R23, RZ, R4, RZ, 0x33, !PT ;  /* 0x00000004ff17d212 */ /* 0x000fe200078e33ff */
[----:B------:R-:W-:Y:S02]  /*07b0*/  IMAD.MOV.U32 R4, RZ, RZ, RZ ;  /* 0x000000ffff047224 */ /* 0x000fe400078e00ff */
[----:B------:R-:W-:Y:S02]  /*07c0*/  IMAD.MOV.U32 R40, RZ, RZ, R6 ;  /* 0x000000ffff287224 */ /* 0x000fe400078e0006 */
[----:B------:R-:W-:-:S05]  /*07d0*/  IMAD R38, R23, 0x64, RZ ;  /* 0x0000006417267824 */ /* 0x000fca00078e02ff */
[----:B------:R-:W-:-:S07]  /*07e0*/  MOV R41, R38 ;  /* 0x0000002600297202 */ /* 0x000fce0000000f00 */
.L_x_5:
[----:B------:R-:W2:Y:S01]  /*07f0*/  LDG.E.64 R28, desc[UR36][R2.64] ;  /* 0x00000024021c7981 */ /* 0x000ea2000c1e1b00 */
[----:B0-----:R-:W-:Y:S01]  /*0800*/  MOV R23, 0x0 ;  /* 0x0000000000177802 */ /* 0x001fe20000000f00 */
[----:B------:R-:W-:Y:S02]  /*0810*/  IMAD.MOV.U32 R22, RZ, RZ, 0x10 ;  /* 0x00000010ff167424 */ /* 0x000fe400078e00ff */
[----:B------:R-:W3:Y:S02]  /*0820*/  LDG.E.64 R24, desc[UR36][R8.64] ;  /* 0x0000002408187981 */ /* 0x000ee4000c1e1b00 */
[----:B------:R-:W-:Y:S02]  /*0830*/  IMAD.WIDE R20, R40, 0x8, R22 ;  /* 0x0000000828147825 */ /* 0x000fe400078e0216 */
[----:B------:R-:W4:Y:S01]  /*0840*/  LDG.E.64 R26, desc[UR36][R10.64] ;  /* 0x000000240a1a7981 */ /* 0x000f22000c1e1b00 */
[----:B--2---:R-:W-:-:S05]  /*0850*/  IADD3 R30, P2, PT, R20, R28, RZ ;  /* 0x0000001c141e7210 */ /* 0x004fca0007f5e0ff */
[----:B------:R-:W-:-:S06]  /*0860*/  IMAD.X R31, R21, 0x1, R29, P2 ;  /* 0x00000001151f7824 */ /* 0x000fcc00010e061d */
[----:B------:R-:W2:Y:S01]  /*0870*/  LD.E.64 R30, desc[UR36][R30.64+-0x10] ;  /* 0xfffff0241e1e7980 */ /* 0x000ea2000c101b00 */
[----:B------:R-:W-:Y:S01]  /*0880*/  IMAD.WIDE R22, R41, 0x8, R22 ;  /* 0x0000000829167825 */ /* 0x000fe200078e0216 */
[----:B----4-:R-:W-:Y:S02]  /*0890*/  IADD3 R28, P3, PT, R26, R4, RZ ;  /* 0x000000041a1c7210 */ /* 0x010fe40007f7e0ff */
[----:B---3--:R-:W-:Y:S02]  /*08a0*/  IADD3 R32, P2, PT, R22, R24, RZ ;  /* 0x0000001816207210 */ /* 0x008fe40007f5e0ff */
[----:B------:R-:W-:-:S03]  /*08b0*/  IADD3.X R29, PT, PT, R27, R43, RZ, P3, !PT ;  /* 0x0000002b1b1d7210 */ /* 0x000fc60001ffe4ff */
[----:B------:R-:W-:-:S06]  /*08c0*/  IMAD.X R33, R23, 0x1, R25, P2 ;  /* 0x0000000117217824 */ /* 0x000fcc00010e0619 */
[----:B------:R-:W3:Y:S04]  /*08d0*/  LD.E.64 R32, desc[UR36][R32.64+-0x10] ;  /* 0xfffff02420207980 */ /* 0x000ee8000c101b00 */
[----:B--2---:R0:W-:Y:S04]  /*08e0*/  ST.E.64 desc[UR36][R28.64], R30 ;  /* 0x0000001e1c007985 */ /* 0x0041e8000c101b24 */
[----:B------:R-:W2:Y:S04]  /*08f0*/  LDG.E.64 R26, desc[UR36][R8.64] ;  /* 0x00000024081a7981 */ /* 0x000ea8000c1e1b00 */
[----:B------:R-:W4:Y:S01]  /*0900*/  LDG.E.64 R24, desc[UR36][R12.64] ;  /* 0x000000240c187981 */ /* 0x000f22000c1e1b00 */
[----:B--2---:R-:W-:-:S04]  /*0910*/  IADD3 R44, P2, PT, R22, R26, RZ ;  /* 0x0000001a162c7210 */ /* 0x004fc80007f5e0ff */
[----:B------:R-:W-:-:S05]  /*0920*/  IADD3.X R45, PT, PT, R23, R27, RZ, P2, !PT ;  /* 0x0000001b172d7210 */ /* 0x000fca00017fe4ff */
[----:B------:R-:W2:Y:S01]  /*0930*/  LD.E.64 R26, desc[UR36][R44.64+-0x10] ;  /* 0xfffff0242c1a7980 */ /* 0x000ea2000c101b00 */
[----:B----4-:R-:W-:-:S05]  /*0940*/  IADD3 R36, P2, PT, R24, R4, RZ ;  /* 0x0000000418247210 */ /* 0x010fca0007f5e0ff */
[----:B------:R-:W-:-:S05]  /*0950*/  IMAD.X R37, R25, 0x1, R43, P2 ;  /* 0x0000000119257824 */ /* 0x000fca00010e062b */
[----:B--2---:R1:W-:Y:S04]  /*0960*/  ST.E.64 desc[UR36][R36.64], R26 ;  /* 0x0000001a24007985 */ /* 0x0043e8000c101b24 */
[----:B------:R-:W2:Y:S04]  /*0970*/  LDG.E.64 R24, desc[UR36][R2.64] ;  /* 0x0000002402187981 */ /* 0x000ea8000c1e1b00 */
[----:B0-----:R-:W4:Y:S04]  /*0980*/  LDG.E.64 R28, desc[UR36][R8.64] ;  /* 0x00000024081c7981 */ /* 0x001f28000c1e1b00 */
[----:B-1----:R-:W3:Y:S01]  /*0990*/  LDG.E.64 R26, desc[UR36][R10.64] ;  /* 0x000000240a1a7981 */ /* 0x002ee2000c1e1b00 */
[----:B--2---:R-:W-:-:S04]  /*09a0*/  IADD3 R24, P2, PT, R20, R24, RZ ;  /* 0x0000001814187210 */ /* 0x004fc80007f5e0ff */
[----:B------:R-:W-:-:S06]  /*09b0*/  IADD3.X R25, PT, PT, R21, R25, RZ, P2, !PT ;  /* 0x0000001915197210 */ /* 0x000fcc00017fe4ff */
[----:B------:R-:W2:Y:S01]  /*09c0*/  LD.E.64 R24, desc[UR36][R24.64+-0x8] ;  /* 0xfffff82418187980 */ /* 0x000ea2000c101b00 */
[----:B----4-:R-:W-:-:S05]  /*09d0*/  IADD3 R28, P2, PT, R22, R28, RZ ;  /* 0x0000001c161c7210 */ /* 0x010fca0007f5e0ff */
[----:B------:R-:W-:Y:S01]  /*09e0*/  IMAD.X R29, R23, 0x1, R29, P2 ;  /* 0x00000001171d7824 */ /* 0x000fe200010e061d */
[----:B---3--:R-:W-:-:S04]  /*09f0*/  IADD3 R44, P2, PT, R26, R4, RZ ;  /* 0x000000041a2c7210 */ /* 0x008fc80007f5e0ff */
[----:B------:R-:W-:Y:S01]  /*0a00*/  IADD3.X R45, PT, PT, R27, R43, RZ, P2, !PT ;  /* 0x0000002b1b2d7210 */ /* 0x000fe200017fe4ff */
[----:B------:R-:W3:Y:S04]  /*0a10*/  LD.E.64 R28, desc[UR36][R28.64+-0x8] ;  /* 0xfffff8241c1c7980 */ /* 0x000ee8000c101b00 */
[----:B--2---:R-:W-:Y:S04]  /*0a20*/  ST.E.64 desc[UR36][R44.64+0x8], R24 ;  /* 0x000008182c007985 */ /* 0x004fe8000c101b24 */
[----:B------:R-:W2:Y:S02]  /*0a30*/  LDG.E.64 R26, desc[UR36][R8.64] ;  /* 0x00000024081a7981 */ /* 0x000ea4000c1e1b00 */
[----:B--2---:R-:W-:-:S05]  /*0a40*/  IADD3 R36, P2, PT, R22, R26, RZ ;  /* 0x0000001a16247210 */ /* 0x004fca0007f5e0ff */
[----:B------:R-:W-:Y:S02]  /*0a50*/  IMAD.X R37, R23, 0x1, R27, P2 ;  /* 0x0000000117257824 */ /* 0x000fe400010e061b */
[----:B------:R-:W2:Y:S04]  /*0a60*/  LDG.E.64 R26, desc[UR36][R12.64] ;  /* 0x000000240c1a7981 */ /* 0x000ea8000c1e1b00 */
[----:B------:R-:W4:Y:S01]  /*0a70*/  LD.E.64 R36, desc[UR36][R36.64+-0x8] ;  /* 0xfffff82424247980 */ /* 0x000f22000c101b00 */
[----:B------:R-:W-:Y:S01]  /*0a80*/  DFMA R32, R30, R32, R34 ;  /* 0x000000201e20722b */ /* 0x000fe20000000022 */
[----:B--2---:R-:W-:-:S04]  /*0a90*/  IADD3 R26, P2, PT, R26, R4, RZ ;  /* 0x000000041a1a7210 */ /* 0x004fc80007f5e0ff */
[----:B------:R-:W-:-:S05]  /*0aa0*/  IADD3.X R27, PT, PT, R27, R43, RZ, P2, !PT ;  /* 0x0000002b1b1b7210 */ /* 0x000fca00017fe4ff */
[----:B----4-:R0:W-:Y:S04]  /*0ab0*/  ST.E.64 desc[UR36][R26.64+0x8], R36 ;  /* 0x000008241a007985 */ /* 0x0101e8000c101b24 */
[----:B------:R-:W2:Y:S04]  /*0ac0*/  LDG.E.64 R34, desc[UR36][R2.64] ;  /* 0x0000002402227981 */ /* 0x000ea8000c1e1b00 */
[----:B------:R-:W4:Y:S04]  /*0ad0*/  LDG.E.64 R30, desc[UR36][R8.64] ;  /* 0x00000024081e7981 */ /* 0x000f28000c1e1b00 */
[----:B0-----:R-:W3:Y:S01]  /*0ae0*/  LDG.E.64 R26, desc[UR36][R10.64] ;  /* 0x000000240a1a7981 */ /* 0x001ee2000c1e1b00 */
[----:B--2---:R-:W-:-:S05]  /*0af0*/  IADD3 R44, P2, PT, R20, R34, RZ ;  /* 0x00000022142c7210 */ /* 0x004fca0007f5e0ff */
[----:B------:R-:W-:-:S06]  /*0b00*/  IMAD.X R45, R21, 0x1, R35, P2 ;  /* 0x00000001152d7824 */ /* 0x000fcc00010e0623 */
[----:B------:R-:W2:Y:S01]  /*0b10*/  LD.E.64 R44, desc[UR36][R44.64] ;  /* 0x000000242c2c7980 */ /* 0x000ea2000c101b00 */
[----:B----4-:R-:W-:-:S04]  /*0b20*/  IADD3 R34, P2, PT, R22, R30, RZ ;  /* 0x0000001e16227210 */ /* 0x010fc80007f5e0ff */
[----:B------:R-:W-:Y:S02]  /*0b30*/  IADD3.X R35, PT, PT, R23, R31, RZ, P2, !PT ;  /* 0x0000001f17237210 */ /* 0x000fe400017fe4ff */
[----:B---3--:R-:W-:-:S04]  /*0b40*/  IADD3 R30, P2, PT, R26, R4, RZ ;  /* 0x000000041a1e7210 */ /* 0x008fc80007f5e0ff */
[----:B------:R-:W3:Y:S01]  /*0b50*/  LD.E.64 R34, desc[UR36][R34.64] ;  /* 0x0000002422227980 */ /* 0x000ee2000c101b00 */
[----:B------:R-:W-:-:S05]  /*0b60*/  IMAD.X R31, R27, 0x1, R43, P2 ;  /* 0x000000011b1f7824 */ /* 0x000fca00010e062b */
[----:B--2---:R0:W-:Y:S04]  /*0b70*/  ST.E.64 desc[UR36][R30.64+0x10], R44 ;  /* 0x0000102c1e007985 */ /* 0x0041e8000c101b24 */
[----:B------:R-:W2:Y:S04]  /*0b80*/  LDG.E.64 R26, desc[UR36][R8.64] ;  /* 0x00000024081a7981 */ /* 0x000ea8000c1e1b00 */
[----:B0-----:R-:W4:Y:S01]  /*0b90*/  LDG.E.64 R30, desc[UR36][R12.64] ;  /* 0x000000240c1e7981 */ /* 0x001f22000c1e1b00 */
[----:B--2---:R-:W-:-:S04]  /*0ba0*/  IADD3 R26, P2, PT, R22, R26, RZ ;  /* 0x0000001a161a7210 */ /* 0x004fc80007f5e0ff */
[----:B------:R-:W-:-:S06]  /*0bb0*/  IADD3.X R27, PT, PT, R23, R27, RZ, P2, !PT ;  /* 0x0000001b171b7210 */ /* 0x000fcc00017fe4ff */
[----:B------:R-:W2:Y:S01]  /*0bc0*/  LD.E.64 R26, desc[UR36][R26.64] ;  /* 0x000000241a1a7980 */ /* 0x000ea2000c101b00 */
[----:B------:R-:W-:Y:S01]  /*0bd0*/  DFMA R28, R24, R28, R32 ;  /* 0x0000001c181c722b */ /* 0x000fe20000000020 */
[----:B----4-:R-:W-:-:S05]  /*0be0*/  IADD3 R24, P2, PT, R30, R4, RZ ;  /* 0x000000041e187210 */ /* 0x010fca0007f5e0ff */
[----:B------:R-:W-:-:S05]  /*0bf0*/  IMAD.X R25, R31, 0x1, R43, P2 ;  /* 0x000000011f197824 */ /* 0x000fca00010e062b */
[----:B--2---:R0:W-:Y:S04]  /*0c00*/  ST.E.64 desc[UR36][R24.64+0x10], R26 ;  /* 0x0000101a18007985 */ /* 0x0041e8000c101b24 */
[----:B------:R-:W2:Y:S04]  /*0c10*/  LDG.E.64 R36, desc[UR36][R2.64] ;  /* 0x0000002402247981 */ /* 0x000ea8000c1e1b00 */
[----:B------:R-:W4:Y:S04]  /*0c20*/  LDG.E.64 R32, desc[UR36][R8.64] ;  /* 0x0000002408207981 */ /* 0x000f28000c1e1b00 */
[----:B0-----:R-:W3:Y:S01]  /*0c30*/  LDG.E.64 R24, desc[UR36][R10.64] ;  /* 0x000000240a187981 */ /* 0x001ee2000c1e1b00 */
[----:B--2---:R-:W-:-:S04]  /*0c40*/  IADD3 R30, P2, PT, R20, R36, RZ ;  /* 0x00000024141e7210 */ /* 0x004fc80007f5e0ff */
[----:B------:R-:W-:-:S06]  /*0c50*/  IADD3.X R31, PT, PT, R21, R37, RZ, P2, !PT ;  /* 0x00000025151f7210 */ /* 0x000fcc00017fe4ff */
[----:B------:R-:W2:Y:S01]  /*0c60*/  LD.E.64 R30, desc[UR36][R30.64+0x8] ;  /* 0x000008241e1e7980 */ /* 0x000ea2000c101b00 */
[----:B----4-:R-:W-:Y:S02]  /*0c70*/  IADD3 R36, P2, PT, R22, R32, RZ ;  /* 0x0000002016247210 */ /* 0x010fe40007f5e0ff */
[----:B---3--:R-:W-:-:S03]  /*0c80*/  IADD3 R32, P3, PT, R24, R4, RZ ;  /* 0x0000000418207210 */ /* 0x008fc60007f7e0ff */
[----:B------:R-:W-:Y:S01]  /*0c90*/  IMAD.X R37, R23, 0x1, R33, P2 ;  /* 0x0000000117257824 */ /* 0x000fe200010e0621 */
[----:B------:R-:W-:-:S04]  /*0ca0*/  IADD3.X R33, PT, PT, R25, R43, RZ, P3, !PT ;  /* 0x0000002b19217210 */ /* 0x000fc80001ffe4ff */
[----:B------:R-:W3:Y:S04]  /*0cb0*/  LD.E.64 R26, desc[UR36][R36.64+0x8] ;  /* 0x00000824241a7980 */ /* 0x000ee8000c101b00 */
[----:B--2---:R0:W-:Y:S04]  /*0cc0*/  ST.E.64 desc[UR36][R32.64+0x18], R30 ;  /* 0x0000181e20007985 */ /* 0x0041e8000c101b24 */
[----:B------:R-:W2:Y:S04]  /*0cd0*/  LDG.E.64 R24, desc[UR36][R8.64] ;  /* 0x0000002408187981 */ /* 0x000ea8000c1e1b00 */
[----:B------:R-:W4:Y:S01]  /*0ce0*/  LDG.E.64 R20, desc[UR36][R12.64] ;  /* 0x000000240c147981 */ /* 0x000f22000c1e1b00 */
[----:B--2---:R-:W-:-:S05]  /*0cf0*/  IADD3 R22, P2, PT, R22, R24, RZ ;  /* 0x0000001816167210 */ /* 0x004fca0007f5e0ff */
[----:B------:R-:W-:-:S06]  /*0d00*/  IMAD.X R23, R23, 0x1, R25, P2 ;  /* 0x0000000117177824 */ /* 0x000fcc00010e0619 */
[----:B------:R-:W2:Y:S01]  /*0d10*/  LD.E.64 R22, desc[UR36][R22.64+0x8] ;  /* 0x0000082416167980 */ /* 0x000ea2000c101b00 */
[----:B----4-:R-:W-:-:S04]  /*0d20*/  IADD3 R20, P2, PT, R20, R4, RZ ;  /* 0x0000000414147210 */ /* 0x010fc80007f5e0ff */
[----:B------:R-:W-:Y:S01]  /*0d30*/  IADD3.X R21, PT, PT, R21, R43, RZ, P2, !PT ;  /* 0x0000002b15157210 */ /* 0x000fe200017fe4ff */
[----:B------:R-:W-:-:S05]  /*0d40*/  VIADD R39, R39, 0x4 ;  /* 0x0000000427277836 */ /* 0x000fca0000000000 */
[----:B------:R-:W-:Y:S01]  /*0d50*/  ISETP.NE.AND P2, PT, R39, 0x64, PT ;  /* 0x000000642700780c */ /* 0x000fe20003f45270 */
[----:B------:R-:W-:Y:S01]  /*0d60*/  DFMA R34, R44, R34, R28 ;  /* 0x000000222c22722b */ /* 0x000fe2000000001c */
[----:B------:R-:W-:Y:S01]  /*0d70*/  IADD3 R4, P3, PT, R4, 0x20, RZ ;  /* 0x0000002004047810 */ /* 0x000fe20007f7e0ff */
[----:B------:R-:W-:Y:S01]  /*0d80*/  VIADD R40, R40, 0x4 ;  /* 0x0000000428287836 */ /* 0x000fe20000000000 */
[----:B------:R-:W-:Y:S02]  /*0d90*/  IADD3 R41, PT, PT, R41, 0x4, RZ ;  /* 0x0000000429297810 */ /* 0x000fe40007ffe0ff */
[----:B------:R-:W-:-:S03]  /*0da0*/  IADD3.X R43, PT, PT, RZ, R43, RZ, P3, !PT ;  /* 0x0000002bff2b7210 */ /* 0x000fc60001ffe4ff */
[----:B---3--:R-:W-:Y:S01]  /*0db0*/  DFMA R34, R30, R26, R34 ;  /* 0x0000001a1e22722b */ /* 0x008fe20000000022 */
[----:B--2---:R0:W-:Y:S03]  /*0dc0*/  ST.E.64 desc[UR36][R20.64+0x18], R22 ;  /* 0x0000181614007985 */ /* 0x0041e6000c101b24 */
[----:B------:R-:W-:Y:S07]  /*0dd0*/  @P2 BRA `(.L_x_5) ;  /* 0xfffffff800842947 */ /* 0x000fee000383ffff */
[----:B------:R-:W-:Y:S05]  /*0de0*/  BSYNC.RECONVERGENT B0 ;  /* 0x0000000000007941 */ /* 0x000fea0003800200 */
.L_x_4:
[----:B-----5:R-:W-:Y:S01]  /*0df0*/  DADD R18, R18, -R34 ;  /* 0x0000000012127229 */ /* 0x020fe20000000822 */
[----:B------:R-:W-:Y:S01]  /*0e00*/  BSSY.RECONVERGENT B0, `(.L_x_6) ;  /* 0x0000070000007945 */ /* 0x000fe20003800200 */
[----:B0-----:R-:W-:-:S09]  /*0e10*/  IMAD.MOV.U32 R21, RZ, RZ, RZ ;  /* 0x000000ffff157224 */ /* 0x001fd200078e00ff */
.L_x_7:
[----:B-1----:R-:W2:Y:S04]  /*0e20*/  LDG.E.64 R24, desc[UR36][R10.64] ;  /* 0x000000240a187981 */ /* 0x002ea8000c1e1b00 */
[----:B------:R-:W3:Y:S04]  /*0e30*/  LDG.E.64 R22, desc[UR36][R12.64] ;  /* 0x000000240c167981 */ /* 0x000ee8000c1e1b00 */
[----:B------:R-:W4:Y:S01]  /*0e40*/  LDG.E.64 R28, desc[UR36][R2.64] ;  /* 0x00000024021c7981 */ /* 0x000f22000c1e1b00 */
[----:B------:R-:W-:Y:S01]  /*0e50*/  IADD3 R20, PT, PT, R6, R21, RZ ;  /* 0x0000001506147210 */ /* 0x000fe20007ffe0ff */
[----:B------:R-:W0:Y:S01]  /*0e60*/  LDCU.128 UR4, c[0x0][0x3e0] ;  /* 0x00007c00ff0477ac */ /* 0x000e220008000c00 */
[----:B--2---:R-:W-:-:S04]  /*0e70*/  IMAD.WIDE.U32 R26, R21, 0x8, R24 ;  /* 0x00000008151a7825 */ /* 0x004fc800078e0018 */
[----:B---3--:R-:W-:Y:S02]  /*0e80*/  IMAD.WIDE.U32 R24, R21, 0x8, R22 ;  /* 0x0000000815187825 */ /* 0x008fe400078e0016 */
[----:B------:R-:W0:Y:S04]  /*0e90*/  LD.E.64 R26, desc[UR36][R26.64] ;  /* 0x000000241a1a7980 */ /* 0x000e28000c101b00 */
[----:B------:R-:W2:Y:S01]  /*0ea0*/  LD.E.64 R24, desc[UR36][R24.64] ;  /* 0x0000002418187980 */ /* 0x000ea2000c101b00 */
[----:B----4-:R-:W-:-:S05]  /*0eb0*/  IMAD.WIDE R28, R20, 0x8, R28 ;  /* 0x00000008141c7825 */ /* 0x010fca00078e021c */
[----:B------:R-:W3:Y:S01]  /*0ec0*/  LD.E.64 R30, desc[UR36][R28.64] ;  /* 0x000000241c1e7980 */ /* 0x000ee2000c101b00 */
[----:B0-----:R-:W-:-:S08]  /*0ed0*/  DMUL R22, R26, UR6 ;  /* 0x000000061a167c28 */ /* 0x001fd00008000000 */
[----:B--2---:R-:W-:-:S08]  /*0ee0*/  DFMA R22, R18, R24, -R22 ;  /* 0x000000181216722b */ /* 0x004fd00000000816 */
[----:B---3--:R-:W-:-:S07]  /*0ef0*/  DFMA R30, R22, UR4, R30 ;  /* 0x00000004161e7c2b */ /* 0x008fce000800001e */
[----:B------:R0:W-:Y:S04]  /*0f00*/  ST.E.64 desc[UR36][R28.64], R30 ;  /* 0x0000001e1c007985 */ /* 0x0001e8000c101b24 */
[----:B------:R-:W2:Y:S04]  /*0f10*/  LDG.E.64 R32, desc[UR36][R12.64] ;  /* 0x000000240c207981 */ /* 0x000ea8000c1e1b00 */
[----:B------:R-:W3:Y:S04]  /*0f20*/  LDG.E.64 R26, desc[UR36][R10.64] ;  /* 0x000000240a1a7981 */ /* 0x000ee8000c1e1b00 */
[----:B------:R-:W4:Y:S01]  /*0f30*/  LDG.E.64 R22, desc[UR36][R8.64] ;  /* 0x0000002408167981 */ /* 0x000f22000c1e1b00 */
[----:B------:R-:W-:-:S02]  /*0f40*/  IMAD.IADD R4, R38, 0x1, R21 ;  /* 0x0000000126047824 */ /* 0x000fc400078e0215 */
        /* <DEDUP_REMOVED lines=13> */
[----:B--2---:R-:W-:-:S05]  /*1020*/  IMAD.WIDE.U32 R32, R21, 0x8, R32 ;  /* 0x0000000815207825 */ /* 0x004fca00078e0020 */
[----:B------:R-:W2:Y:S01]  /*1030*/  LD.E.64 R26, desc[UR36][R32.64+0x8] ;  /* 0x00000824201a7980 */ /* 0x000ea2000c101b00 */
[----:B---3--:R-:W-:-:S06]  /*1040*/  IMAD.WIDE.U32 R30, R21, 0x8, R30 ;  /* 0x00000008151e7825 */ /* 0x008fcc00078e001e */
[----:B------:R-:W3:Y:S01]  /*1050*/  LD.E.64 R30, desc[UR36][R30.64+0x8] ;  /* 0x000008241e1e7980 */ /* 0x000ee2000c101b00 */
[----:B----4-:R-:W-:-:S05]  /*1060*/  IMAD.WIDE R24, R20, 0x8, R24 ;  /* 0x0000000814187825 */ /* 0x010fca00078e0218 */
[----:B------:R-:W4:Y:S01]  /*1070*/  LD.E.64 R34, desc[UR36][R24.64+0x8] ;  /* 0x0000082418227980 */ /* 0x000f22000c101b00 */
[----:B--2---:R-:W-:-:S08]  /*1080*/  DMUL R26, R26, UR6 ;  /* 0x000000061a1a7c28 */ /* 0x004fd00008000000 */
[----:B---3--:R-:W-:-:S08]  /*1090*/  DFMA R26, R18, R30, -R26 ;  /* 0x0000001e121a722b */ /* 0x008fd0000000081a */
[----:B----4-:R-:W-:-:S07]  /*10a0*/  DFMA R34, R26, UR4, R34 ;  /* 0x000000041a227c2b */ /* 0x010fce0008000022 */
[----:B------:R1:W-:Y:S04]  /*10b0*/  ST.E.64 desc[UR36][R24.64+0x8], R34 ;  /* 0x0000082218007985 */ /* 0x0003e8000c101b24 */
[----:B------:R-:W2:Y:S04]  /*10c0*/  LDG.E.64 R26, desc[UR36][R12.64] ;  /* 0x000000240c1a7981 */ /* 0x000ea8000c1e1b00 */
[----:B0-----:R-:W3:Y:S04]  /*10d0*/  LDG.E.64 R28, desc[UR36][R10.64] ;  /* 0x000000240a1c7981 */ /* 0x001ee8000c1e1b00 */
[----:B------:R-:W4:Y:S01]  /*10e0*/  LDG.E.64 R22, desc[UR36][R8.64] ;  /* 0x0000002408167981 */ /* 0x000f22000c1e1b00 */
[----:B--2---:R-:W-:-:S04]  /*10f0*/  IMAD.WIDE.U32 R26, R21, 0x8, R26 ;  /* 0x00000008151a7825 */ /* 0x004fc800078e001a */
[----:B---3--:R-:W-:Y:S02]  /*1100*/  IMAD.WIDE.U32 R28, R21, 0x8, R28 ;  /* 0x00000008151c7825 */ /* 0x008fe400078e001c */
[----:B------:R-:W2:Y:S04]  /*1110*/  LD.E.64 R26, desc[UR36][R26.64+0x8] ;  /* 0x000008241a1a7980 */ /* 0x000ea8000c101b00 */
[----:B------:R-:W3:Y:S01]  /*1120*/  LD.E.64 R28, desc[UR36][R28.64+0x8] ;  /* 0x000008241c1c7980 */ /* 0x000ee2000c101b00 */
[----:B----4-:R-:W-:-:S05]  /*1130*/  IMAD.WIDE R22, R4, 0x8, R22 ;  /* 0x0000000804167825 */ /* 0x010fca00078e0216 */
[----:B------:R-:W4:Y:S01]  /*1140*/  LD.E.64 R32, desc[UR36][R22.64+0x8] ;  /* 0x0000082416207980 */ /* 0x000f22000c101b00 */
[----:B--2---:R-:W-:-:S08]  /*1150*/  DMUL R30, R26, UR6 ;  /* 0x000000061a1e7c28 */ /* 0x004fd00008000000 */
[----:B---3--:R-:W-:-:S08]  /*1160*/  DFMA R30, R18, R28, -R30 ;  /* 0x0000001c121e722b */ /* 0x008fd0000000081e */
[----:B----4-:R-:W-:-:S07]  /*1170*/  DFMA R30, R30, UR4, R32 ;  /* 0x000000041e1e7c2b */ /* 0x010fce0008000020 */
[----:B------:R0:W-:Y:S04]  /*1180*/  ST.E.64 desc[UR36][R22.64+0x8], R30 ;  /* 0x0000081e16007985 */ /* 0x0001e8000c101b24 */
[----:B-1----:R-:W2:Y:S04]  /*1190*/  LDG.E.64 R34, desc[UR36][R10.64] ;  /* 0x000000240a227981 */ /* 0x002ea8000c1e1b00 */
[----:B------:R-:W3:Y:S04]  /*11a0*/  LDG.E.64 R32, desc[UR36][R12.64] ;  /* 0x000000240c207981 */ /* 0x000ee8000c1e1b00 */
        /* <DEDUP_REMOVED lines=25> */
[----:B-1----:R-:W3:Y:S04]  /*1340*/  LDG.E.64 R28, desc[UR36][R12.64] ;  /* 0x000000240c1c7981 */ /* 0x002ee8000c1e1b00 */
        /* <DEDUP_REMOVED lines=11> */
[----:B0-----:R-:W2:Y:S04]  /*1400*/  LDG.E.64 R32, desc[UR36][R12.64] ;  /* 0x000000240c207981 */ /* 0x001ea8000c1e1b00 */
        /* <DEDUP_REMOVED lines=8> */
[----:B------:R-:W-:-:S04]  /*1490*/  IADD3 R21, PT, PT, R21, 0x4, RZ ;  /* 0x0000000415157810 */ /* 0x000fc80007ffe0ff */
[----:B------:R-:W-:Y:S01]  /*14a0*/  ISETP.NE.AND P2, PT, R21, 0x64, PT ;  /* 0x000000641500780c */ /* 0x000fe20003f45270 */
[----:B--2---:R-:W-:-:S08]  /*14b0*/  DMUL R26, R32, UR6 ;  /* 0x00000006201a7c28 */ /* 0x004fd00008000000 */
[----:B---3--:R-:W-:-:S08]  /*14c0*/  DFMA R26, R18, R22, -R26 ;  /* 0x00000016121a722b */ /* 0x008fd0000000081a */
[----:B----4-:R-:W-:-:S07]  /*14d0*/  DFMA R26, R26, UR4, R34 ;  /* 0x000000041a1a7c2b */ /* 0x010fce0008000022 */
[----:B------:R1:W-:Y:S01]  /*14e0*/  ST.E.64 desc[UR36][R28.64+0x18], R26 ;  /* 0x0000181a1c007985 */ /* 0x0003e2000c101b24 */
[----:B------:R-:W-:Y:S05]  /*14f0*/  @P2 BRA `(.L_x_7) ;  /* 0xfffffff800482947 */ /* 0x000fea000383ffff */
[----:B------:R-:W-:Y:S05]  /*1500*/  BSYNC.RECONVERGENT B0 ;  /* 0x0000000000007941 */ /* 0x000fea0003800200 */
.L_x_6:
[----:B------:R-:W-:Y:S05]  /*1510*/  @P1 BRA `(.L_x_8) ;  /* 0xffffffec00c41947 */ /* 0x000fea000383ffff */
.L_x_3:
[----:B------:R-:W-:Y:S05]  /*1520*/  WARPSYNC.ALL ;  /* 0x0000000000007948 */ /* 0x000fea0003800000 */
[----:B------:R-:W-:Y:S06]  /*1530*/  BAR.SYNC.DEFER_BLOCKING 0x0 ;  /* 0x0000000000007b1d */ /* 0x000fec0000010000 */
[----:B------:R-:W-:Y:S05]  /*1540*/  @P0 BRA `(.L_x_9) ;  /* 0xffffffec00780947 */ /* 0x000fea000383ffff */
[----:B------:R-:W-:Y:S05]  /*1550*/  EXIT ;  /* 0x000000000000794d */ /* 0x000fea0003800000 */
.L_x_10:
        /* <DEDUP_REMOVED lines=10> */
.L_x_12:


//--------------------- .nv.global.init           --------------------------
	.section	.nv.global.init,"aw",@progbits
.nv.global.init:
	.type		$str$1,@object
	.size		$str$1,($str - $str$1)
$str$1:
        /*0000*/ 	.byte	0x48, 0x65, 0x6c, 0x6c, 0x6f, 0x20, 0x66, 0x72, 0x6f, 0x6d, 0x20, 0x47, 0x50, 0x55, 0x0a, 0x00
	.type		$str,@object
	.size		$str,(.L_0 - $str)
$str:
        /*0010*/ 	.byte	0x54, 0x65, 0x73, 0x74, 0x20, 0x25, 0x64, 0x20, 0x20, 0x25, 0x64, 0x20, 0x20, 0x25, 0x64, 0x20
        /*0020*/ 	.byte	0x25, 0x64, 0x0a, 0x00
.L_0:


//--------------------- .nv.shared.reserved.0     --------------------------
	.section	.nv.shared.reserved.0,"aw",@nobits
	.weak		__nv_reservedSMEM_offset_0_alias
	.size		__nv_reservedSMEM_offset_0_alias, 0, 64
	.other		__nv_reservedSMEM_offset_0_alias,@"STO_CUDA_RESERVED_SHARED STV_DEFAULT"
__nv_reservedSMEM_offset_0_alias:
	.zero		0
	.zero		64


//--------------------- .nv.constant0._Z12helloFromGPUv --------------------------
	.section	.nv.constant0._Z12helloFromGPUv,"a",@progbits
	.sectionflags	@""
	.align	4
.nv.constant0._Z12helloFromGPUv:
	.zero		896


//--------------------- .nv.constant0._Z8MFkernelP5BlockS0_PPdS2_S2_S2_PiS3_PP11RatingEntryiiS3_idd --------------------------
	.section	.nv.constant0._Z8MFkernelP5BlockS0_PPdS2_S2_S2_PiS3_PP11RatingEntryiiS3_idd,"a",@progbits
	.sectionflags	@""
	.align	4
.nv.constant0._Z8MFkernelP5BlockS0_PPdS2_S2_S2_PiS3_PP11RatingEntryiiS3_idd:
	.zero		1008


//--------------------- SYMBOLS --------------------------

	.type		.nv.reservedSmem.offset0,@object
	.size		.nv.reservedSmem.offset0,0x4
	.type		vprintf,@function
